//
// Generated by NVIDIA NVVM Compiler
//
// Compiler Build ID: CL-36424714
// Cuda compilation tools, release 13.0, V13.0.88
// Based on NVVM 20.0.0
//

.version 9.0
.target sm_100
.address_size 64

	// .globl	_Z17rasterizeTriangleP6uchar4PiS1_P6float3P4int3
.global .align 1 .b8 _ZN34_INTERNAL_58e9d5d8_4_k_cu_690f2cf44cuda3std3__45__cpo5beginE[1];
.global .align 1 .b8 _ZN34_INTERNAL_58e9d5d8_4_k_cu_690f2cf44cuda3std3__45__cpo3endE[1];
.global .align 1 .b8 _ZN34_INTERNAL_58e9d5d8_4_k_cu_690f2cf44cuda3std3__45__cpo6cbeginE[1];
.global .align 1 .b8 _ZN34_INTERNAL_58e9d5d8_4_k_cu_690f2cf44cuda3std3__45__cpo4cendE[1];
.global .align 1 .b8 _ZN34_INTERNAL_58e9d5d8_4_k_cu_690f2cf44cuda3std3__45__cpo6rbeginE[1];
.global .align 1 .b8 _ZN34_INTERNAL_58e9d5d8_4_k_cu_690f2cf44cuda3std3__45__cpo4rendE[1];
.global .align 1 .b8 _ZN34_INTERNAL_58e9d5d8_4_k_cu_690f2cf44cuda3std3__45__cpo7crbeginE[1];
.global .align 1 .b8 _ZN34_INTERNAL_58e9d5d8_4_k_cu_690f2cf44cuda3std3__45__cpo5crendE[1];
.global .align 1 .b8 _ZN34_INTERNAL_58e9d5d8_4_k_cu_690f2cf44cuda3std3__436_GLOBAL__N__58e9d5d8_4_k_cu_690f2cf46ignoreE[1];
.global .align 1 .b8 _ZN34_INTERNAL_58e9d5d8_4_k_cu_690f2cf44cuda3std3__419piecewise_constructE[1];
.global .align 1 .b8 _ZN34_INTERNAL_58e9d5d8_4_k_cu_690f2cf44cuda3std3__48in_placeE[1];
.global .align 1 .b8 _ZN34_INTERNAL_58e9d5d8_4_k_cu_690f2cf44cuda3std3__420unreachable_sentinelE[1];
.global .align 1 .b8 _ZN34_INTERNAL_58e9d5d8_4_k_cu_690f2cf44cuda3std3__47nulloptE[1];
.global .align 1 .b8 _ZN34_INTERNAL_58e9d5d8_4_k_cu_690f2cf44cuda3std3__48unexpectE[1];
.global .align 1 .b8 _ZN34_INTERNAL_58e9d5d8_4_k_cu_690f2cf44cuda3std6ranges3__45__cpo4swapE[1];
.global .align 1 .b8 _ZN34_INTERNAL_58e9d5d8_4_k_cu_690f2cf44cuda3std6ranges3__45__cpo9iter_moveE[1];
.global .align 1 .b8 _ZN34_INTERNAL_58e9d5d8_4_k_cu_690f2cf44cuda3std6ranges3__45__cpo5beginE[1];
.global .align 1 .b8 _ZN34_INTERNAL_58e9d5d8_4_k_cu_690f2cf44cuda3std6ranges3__45__cpo3endE[1];
.global .align 1 .b8 _ZN34_INTERNAL_58e9d5d8_4_k_cu_690f2cf44cuda3std6ranges3__45__cpo6cbeginE[1];
.global .align 1 .b8 _ZN34_INTERNAL_58e9d5d8_4_k_cu_690f2cf44cuda3std6ranges3__45__cpo4cendE[1];
.global .align 1 .b8 _ZN34_INTERNAL_58e9d5d8_4_k_cu_690f2cf44cuda3std6ranges3__45__cpo7advanceE[1];
.global .align 1 .b8 _ZN34_INTERNAL_58e9d5d8_4_k_cu_690f2cf44cuda3std6ranges3__45__cpo9iter_swapE[1];
.global .align 1 .b8 _ZN34_INTERNAL_58e9d5d8_4_k_cu_690f2cf44cuda3std6ranges3__45__cpo4nextE[1];
.global .align 1 .b8 _ZN34_INTERNAL_58e9d5d8_4_k_cu_690f2cf44cuda3std6ranges3__45__cpo4prevE[1];
.global .align 1 .b8 _ZN34_INTERNAL_58e9d5d8_4_k_cu_690f2cf44cuda3std6ranges3__45__cpo4dataE[1];
.global .align 1 .b8 _ZN34_INTERNAL_58e9d5d8_4_k_cu_690f2cf44cuda3std6ranges3__45__cpo5cdataE[1];
.global .align 1 .b8 _ZN34_INTERNAL_58e9d5d8_4_k_cu_690f2cf44cuda3std6ranges3__45__cpo4sizeE[1];
.global .align 1 .b8 _ZN34_INTERNAL_58e9d5d8_4_k_cu_690f2cf44cuda3std6ranges3__45__cpo5ssizeE[1];
.global .align 1 .b8 _ZN34_INTERNAL_58e9d5d8_4_k_cu_690f2cf44cuda3std6ranges3__45__cpo8distanceE[1];
.global .align 1 .b8 _ZN34_INTERNAL_58e9d5d8_4_k_cu_690f2cf46thrust24THRUST_300001_SM_1000_NS8cuda_cub3parE[1];
.global .align 1 .b8 _ZN34_INTERNAL_58e9d5d8_4_k_cu_690f2cf46thrust24THRUST_300001_SM_1000_NS8cuda_cub10par_nosyncE[1];
.global .align 1 .b8 _ZN34_INTERNAL_58e9d5d8_4_k_cu_690f2cf46thrust24THRUST_300001_SM_1000_NS6system6detail10sequential3seqE[1];
.global .align 1 .b8 _ZN34_INTERNAL_58e9d5d8_4_k_cu_690f2cf46thrust24THRUST_300001_SM_1000_NS12placeholders2_1E[1];
.global .align 1 .b8 _ZN34_INTERNAL_58e9d5d8_4_k_cu_690f2cf46thrust24THRUST_300001_SM_1000_NS12placeholders2_2E[1];
.global .align 1 .b8 _ZN34_INTERNAL_58e9d5d8_4_k_cu_690f2cf46thrust24THRUST_300001_SM_1000_NS12placeholders2_3E[1];
.global .align 1 .b8 _ZN34_INTERNAL_58e9d5d8_4_k_cu_690f2cf46thrust24THRUST_300001_SM_1000_NS12placeholders2_4E[1];
.global .align 1 .b8 _ZN34_INTERNAL_58e9d5d8_4_k_cu_690f2cf46thrust24THRUST_300001_SM_1000_NS12placeholders2_5E[1];
.global .align 1 .b8 _ZN34_INTERNAL_58e9d5d8_4_k_cu_690f2cf46thrust24THRUST_300001_SM_1000_NS12placeholders2_6E[1];
.global .align 1 .b8 _ZN34_INTERNAL_58e9d5d8_4_k_cu_690f2cf46thrust24THRUST_300001_SM_1000_NS12placeholders2_7E[1];
.global .align 1 .b8 _ZN34_INTERNAL_58e9d5d8_4_k_cu_690f2cf46thrust24THRUST_300001_SM_1000_NS12placeholders2_8E[1];
.global .align 1 .b8 _ZN34_INTERNAL_58e9d5d8_4_k_cu_690f2cf46thrust24THRUST_300001_SM_1000_NS12placeholders2_9E[1];
.global .align 1 .b8 _ZN34_INTERNAL_58e9d5d8_4_k_cu_690f2cf46thrust24THRUST_300001_SM_1000_NS12placeholders3_10E[1];
.global .align 1 .b8 _ZN34_INTERNAL_58e9d5d8_4_k_cu_690f2cf46thrust24THRUST_300001_SM_1000_NS3seqE[1];

.visible .entry _Z17rasterizeTriangleP6uchar4PiS1_P6float3P4int3(
	.param .u64 .ptr .align 1 _Z17rasterizeTriangleP6uchar4PiS1_P6float3P4int3_param_0,
	.param .u64 .ptr .align 1 _Z17rasterizeTriangleP6uchar4PiS1_P6float3P4int3_param_1,
	.param .u64 .ptr .align 1 _Z17rasterizeTriangleP6uchar4PiS1_P6float3P4int3_param_2,
	.param .u64 .ptr .align 1 _Z17rasterizeTriangleP6uchar4PiS1_P6float3P4int3_param_3,
	.param .u64 .ptr .align 1 _Z17rasterizeTriangleP6uchar4PiS1_P6float3P4int3_param_4
)
{
	.reg .pred 	%p<58>;
	.reg .b32 	%r<53>;
	.reg .b32 	%f<100>;
	.reg .b64 	%rd<33>;

	ld.param.u64 	%rd3, [_Z17rasterizeTriangleP6uchar4PiS1_P6float3P4int3_param_0];
	ld.param.u64 	%rd4, [_Z17rasterizeTriangleP6uchar4PiS1_P6float3P4int3_param_1];
	ld.param.u64 	%rd5, [_Z17rasterizeTriangleP6uchar4PiS1_P6float3P4int3_param_2];
	ld.param.u64 	%rd6, [_Z17rasterizeTriangleP6uchar4PiS1_P6float3P4int3_param_3];
	ld.param.u64 	%rd7, [_Z17rasterizeTriangleP6uchar4PiS1_P6float3P4int3_param_4];
	cvta.to.global.u64 	%rd1, %rd3;
	cvta.to.global.u64 	%rd8, %rd5;
	cvta.to.global.u64 	%rd2, %rd4;
	cvta.to.global.u64 	%rd9, %rd6;
	cvta.to.global.u64 	%rd10, %rd7;
	mov.u32 	%r19, %ctaid.x;
	mul.wide.u32 	%rd11, %r19, 12;
	add.s64 	%rd12, %rd10, %rd11;
	ld.global.u32 	%r20, [%rd12];
	ld.global.u32 	%r21, [%rd12+4];
	ld.global.u32 	%r22, [%rd12+8];
	mul.wide.s32 	%rd13, %r20, 12;
	add.s64 	%rd14, %rd9, %rd13;
	ld.global.f32 	%f20, [%rd14];
	ld.global.f32 	%f21, [%rd14+4];
	mul.wide.s32 	%rd15, %r21, 12;
	add.s64 	%rd16, %rd9, %rd15;
	ld.global.f32 	%f22, [%rd16];
	ld.global.f32 	%f23, [%rd16+4];
	mul.wide.s32 	%rd17, %r22, 12;
	add.s64 	%rd18, %rd9, %rd17;
	ld.global.f32 	%f24, [%rd18];
	ld.global.f32 	%f25, [%rd18+4];
	ld.global.u32 	%r23, [%rd2];
	cvt.rn.f32.s32 	%f26, %r23;
	mul.f32 	%f1, %f20, %f26;
	ld.global.u32 	%r24, [%rd8];
	cvt.rn.f32.s32 	%f27, %r24;
	mul.f32 	%f2, %f21, %f27;
	mul.f32 	%f3, %f22, %f26;
	mul.f32 	%f4, %f23, %f27;
	mul.f32 	%f5, %f24, %f26;
	mul.f32 	%f6, %f25, %f27;
	min.f32 	%f28, %f22, %f24;
	min.f32 	%f29, %f20, %f28;
	mul.f32 	%f30, %f29, %f26;
	cvt.rzi.s32.f32 	%r50, %f30;
	max.f32 	%f31, %f22, %f24;
	max.f32 	%f32, %f20, %f31;
	mul.f32 	%f33, %f32, %f26;
	cvt.rzi.s32.f32 	%r2, %f33;
	min.f32 	%f34, %f23, %f25;
	min.f32 	%f35, %f21, %f34;
	mul.f32 	%f36, %f35, %f27;
	cvt.rzi.s32.f32 	%r3, %f36;
	max.f32 	%f37, %f23, %f25;
	max.f32 	%f38, %f21, %f37;
	mul.f32 	%f39, %f38, %f27;
	cvt.rzi.s32.f32 	%r4, %f39;
	setp.ge.s32 	%p1, %r50, %r2;
	@%p1 bra 	$L__BB0_24;
	sub.f32 	%f7, %f4, %f6;
	sub.f32 	%f8, %f5, %f3;
	sub.f32 	%f9, %f1, %f5;
	sub.f32 	%f40, %f2, %f6;
	mul.f32 	%f41, %f8, %f40;
	fma.rn.f32 	%f10, %f9, %f7, %f41;
	sub.f32 	%f11, %f6, %f2;
	sub.s32 	%r25, %r4, %r3;
	and.b32  	%r5, %r25, 3;
	cvt.rn.f32.s32 	%f42, %r3;
	sub.f32 	%f43, %f42, %f6;
	mul.f32 	%f12, %f8, %f43;
	mul.f32 	%f13, %f9, %f43;
	add.s32 	%r6, %r3, 1;
	cvt.rn.f32.s32 	%f44, %r6;
	sub.f32 	%f45, %f44, %f6;
	mul.f32 	%f14, %f8, %f45;
	mul.f32 	%f15, %f9, %f45;
	add.s32 	%r7, %r3, 2;
	cvt.rn.f32.s32 	%f46, %r7;
	sub.f32 	%f47, %f46, %f6;
	mul.f32 	%f16, %f8, %f47;
	mul.f32 	%f17, %f9, %f47;
$L__BB0_2:
	setp.ge.s32 	%p2, %r3, %r4;
	@%p2 bra 	$L__BB0_23;
	setp.eq.s32 	%p3, %r5, 0;
	cvt.rn.f32.s32 	%f48, %r50;
	sub.f32 	%f49, %f48, %f5;
	mul.f32 	%f18, %f7, %f49;
	mul.f32 	%f19, %f11, %f49;
	mov.u32 	%r51, %r3;
	@%p3 bra 	$L__BB0_12;
	add.f32 	%f50, %f18, %f12;
	div.rn.f32 	%f51, %f50, %f10;
	add.f32 	%f52, %f19, %f13;
	div.rn.f32 	%f53, %f52, %f10;
	mov.f32 	%f54, 0f3F800000;
	sub.f32 	%f55, %f54, %f51;
	setp.leu.f32 	%p4, %f51, 0f00000000;
	setp.gt.f32 	%p5, %f53, 0f00000000;
	setp.gt.f32 	%p6, %f55, %f53;
	and.pred  	%p7, %p5, %p6;
	not.pred 	%p9, %p7;
	or.pred  	%p10, %p4, %p9;
	@%p10 bra 	$L__BB0_6;
	ld.global.u32 	%r26, [%rd2];
	mad.lo.s32 	%r27, %r26, %r3, %r50;
	mul.wide.s32 	%rd19, %r27, 4;
	add.s64 	%rd20, %rd1, %rd19;
	mov.b32 	%r28, -16776961;
	st.global.u32 	[%rd20], %r28;
$L__BB0_6:
	setp.eq.s32 	%p11, %r5, 1;
	mov.u32 	%r51, %r6;
	@%p11 bra 	$L__BB0_12;
	add.f32 	%f56, %f18, %f14;
	div.rn.f32 	%f57, %f56, %f10;
	add.f32 	%f58, %f19, %f15;
	div.rn.f32 	%f59, %f58, %f10;
	mov.f32 	%f60, 0f3F800000;
	sub.f32 	%f61, %f60, %f57;
	setp.leu.f32 	%p12, %f57, 0f00000000;
	setp.gt.f32 	%p13, %f59, 0f00000000;
	setp.gt.f32 	%p14, %f61, %f59;
	and.pred  	%p15, %p13, %p14;
	not.pred 	%p17, %p15;
	or.pred  	%p18, %p12, %p17;
	@%p18 bra 	$L__BB0_9;
	ld.global.u32 	%r29, [%rd2];
	mad.lo.s32 	%r30, %r29, %r6, %r50;
	mul.wide.s32 	%rd21, %r30, 4;
	add.s64 	%rd22, %rd1, %rd21;
	mov.b32 	%r31, -16776961;
	st.global.u32 	[%rd22], %r31;
$L__BB0_9:
	setp.eq.s32 	%p19, %r5, 2;
	mov.u32 	%r51, %r7;
	@%p19 bra 	$L__BB0_12;
	add.s32 	%r51, %r3, 3;
	add.f32 	%f62, %f18, %f16;
	div.rn.f32 	%f63, %f62, %f10;
	add.f32 	%f64, %f19, %f17;
	div.rn.f32 	%f65, %f64, %f10;
	mov.f32 	%f66, 0f3F800000;
	sub.f32 	%f67, %f66, %f63;
	setp.leu.f32 	%p20, %f63, 0f00000000;
	setp.gt.f32 	%p21, %f65, 0f00000000;
	setp.gt.f32 	%p22, %f67, %f65;
	and.pred  	%p23, %p21, %p22;
	not.pred 	%p25, %p23;
	or.pred  	%p26, %p20, %p25;
	@%p26 bra 	$L__BB0_12;
	ld.global.u32 	%r32, [%rd2];
	mad.lo.s32 	%r33, %r32, %r7, %r50;
	mul.wide.s32 	%rd23, %r33, 4;
	add.s64 	%rd24, %rd1, %rd23;
	mov.b32 	%r34, -16776961;
	st.global.u32 	[%rd24], %r34;
$L__BB0_12:
	sub.s32 	%r35, %r3, %r4;
	setp.gt.u32 	%p27, %r35, -4;
	@%p27 bra 	$L__BB0_23;
	add.s32 	%r52, %r51, 1;
$L__BB0_14:
	add.s32 	%r14, %r52, -1;
	cvt.rn.f32.s32 	%f68, %r14;
	sub.f32 	%f69, %f68, %f6;
	fma.rn.f32 	%f70, %f8, %f69, %f18;
	div.rn.f32 	%f71, %f70, %f10;
	fma.rn.f32 	%f72, %f9, %f69, %f19;
	div.rn.f32 	%f73, %f72, %f10;
	mov.f32 	%f74, 0f3F800000;
	sub.f32 	%f75, %f74, %f71;
	setp.leu.f32 	%p28, %f71, 0f00000000;
	setp.gt.f32 	%p29, %f73, 0f00000000;
	setp.gt.f32 	%p30, %f75, %f73;
	and.pred  	%p31, %p29, %p30;
	not.pred 	%p33, %p31;
	or.pred  	%p34, %p28, %p33;
	@%p34 bra 	$L__BB0_16;
	ld.global.u32 	%r36, [%rd2];
	mad.lo.s32 	%r37, %r36, %r14, %r50;
	mul.wide.s32 	%rd25, %r37, 4;
	add.s64 	%rd26, %rd1, %rd25;
	mov.b32 	%r38, -16776961;
	st.global.u32 	[%rd26], %r38;
$L__BB0_16:
	cvt.rn.f32.s32 	%f76, %r52;
	sub.f32 	%f77, %f76, %f6;
	fma.rn.f32 	%f78, %f8, %f77, %f18;
	div.rn.f32 	%f79, %f78, %f10;
	fma.rn.f32 	%f80, %f9, %f77, %f19;
	div.rn.f32 	%f81, %f80, %f10;
	mov.f32 	%f82, 0f3F800000;
	sub.f32 	%f83, %f82, %f79;
	setp.leu.f32 	%p35, %f79, 0f00000000;
	setp.gt.f32 	%p36, %f81, 0f00000000;
	setp.gt.f32 	%p37, %f83, %f81;
	and.pred  	%p38, %p36, %p37;
	not.pred 	%p40, %p38;
	or.pred  	%p41, %p35, %p40;
	@%p41 bra 	$L__BB0_18;
	ld.global.u32 	%r39, [%rd2];
	mad.lo.s32 	%r40, %r39, %r52, %r50;
	mul.wide.s32 	%rd27, %r40, 4;
	add.s64 	%rd28, %rd1, %rd27;
	mov.b32 	%r41, -16776961;
	st.global.u32 	[%rd28], %r41;
$L__BB0_18:
	add.s32 	%r15, %r52, 1;
	cvt.rn.f32.s32 	%f84, %r15;
	sub.f32 	%f85, %f84, %f6;
	fma.rn.f32 	%f86, %f8, %f85, %f18;
	div.rn.f32 	%f87, %f86, %f10;
	fma.rn.f32 	%f88, %f9, %f85, %f19;
	div.rn.f32 	%f89, %f88, %f10;
	mov.f32 	%f90, 0f3F800000;
	sub.f32 	%f91, %f90, %f87;
	setp.leu.f32 	%p42, %f87, 0f00000000;
	setp.gt.f32 	%p43, %f89, 0f00000000;
	setp.gt.f32 	%p44, %f91, %f89;
	and.pred  	%p45, %p43, %p44;
	not.pred 	%p47, %p45;
	or.pred  	%p48, %p42, %p47;
	@%p48 bra 	$L__BB0_20;
	ld.global.u32 	%r42, [%rd2];
	mad.lo.s32 	%r43, %r42, %r15, %r50;
	mul.wide.s32 	%rd29, %r43, 4;
	add.s64 	%rd30, %rd1, %rd29;
	mov.b32 	%r44, -16776961;
	st.global.u32 	[%rd30], %r44;
$L__BB0_20:
	add.s32 	%r16, %r15, 1;
	cvt.rn.f32.s32 	%f92, %r16;
	sub.f32 	%f93, %f92, %f6;
	fma.rn.f32 	%f94, %f8, %f93, %f18;
	div.rn.f32 	%f95, %f94, %f10;
	fma.rn.f32 	%f96, %f9, %f93, %f19;
	div.rn.f32 	%f97, %f96, %f10;
	mov.f32 	%f98, 0f3F800000;
	sub.f32 	%f99, %f98, %f95;
	setp.leu.f32 	%p49, %f95, 0f00000000;
	setp.gt.f32 	%p50, %f97, 0f00000000;
	setp.gt.f32 	%p51, %f99, %f97;
	and.pred  	%p52, %p50, %p51;
	not.pred 	%p54, %p52;
	or.pred  	%p55, %p49, %p54;
	@%p55 bra 	$L__BB0_22;
	ld.global.u32 	%r45, [%rd2];
	add.s32 	%r46, %r52, 2;
	mad.lo.s32 	%r47, %r45, %r46, %r50;
	mul.wide.s32 	%rd31, %r47, 4;
	add.s64 	%rd32, %rd1, %rd31;
	mov.b32 	%r48, -16776961;
	st.global.u32 	[%rd32], %r48;
$L__BB0_22:
	add.s32 	%r52, %r52, 4;
	add.s32 	%r49, %r16, 1;
	setp.ne.s32 	%p56, %r49, %r4;
	@%p56 bra 	$L__BB0_14;
$L__BB0_23:
	add.s32 	%r50, %r50, 1;
	setp.ne.s32 	%p57, %r50, %r2;
	@%p57 bra 	$L__BB0_2;
$L__BB0_24:
	ret;

}
	// .globl	_ZN3cub18CUB_300001_SM_10006detail11EmptyKernelIvEEvv
.visible .entry _ZN3cub18CUB_300001_SM_10006detail11EmptyKernelIvEEvv()
{


	ret;

}


// ===== COMPILED SASS (sm_100) =====

	.target	sm_100

	.elftype	@"ET_EXEC"


//--------------------- .note.nv.tkinfo           --------------------------
	.section	.note.nv.tkinfo,"",@"SHT_NOTE"
	.sectionflags	@"SHF_NOTE_NV_TKINFO"
	.tkinfo
        /*0018*/ 	.word	0x00000002
        /*0030*/ 	.string	""
        /*0030*/ 	.string	"ptxas"
        /*0030*/ 	.string	"Cuda compilation tools, release 13.0, V13.0.88"
        /*0030*/ 	.string	"Build cuda_13.0.r13.0/compiler.36424714_0"
        /*0030*/ 	.string	"-arch sm_100 -m 64 "



//--------------------- .note.nv.cuinfo           --------------------------
	.section	.note.nv.cuinfo,"",@"SHT_NOTE"
	.sectionflags	@"SHF_NOTE_NV_CUINFO"
        /*0018*/ 	.short	0x0002
        /*001a*/ 	.short	0x0064
        /*001c*/ 	.short	0x0082
	.zero		2


//--------------------- .nv.info                  --------------------------
	.section	.nv.info,"",@"SHT_CUDA_INFO"
	.align	4


	//----- nvinfo : EIATTR_REGCOUNT
	.align		4
        /*0000*/ 	.byte	0x04, 0x2f
        /*0002*/ 	.short	(.L_44 - .L_43)
	.align		4
.L_43:
        /*0004*/ 	.word	index@(_Z17rasterizeTriangleP6uchar4PiS1_P6float3P4int3)
        /*0008*/ 	.word	0x00000022


	//----- nvinfo : EIATTR_FRAME_SIZE
	.align		4
.L_44:
        /*000c*/ 	.byte	0x04, 0x11
        /*000e*/ 	.short	(.L_46 - .L_45)
	.align		4
.L_45:
        /*0010*/ 	.word	index@($__internal_0_$__cuda_sm3x_div_rn_noftz_f32_slowpath)
        /*0014*/ 	.word	0x00000000


	//----- nvinfo : EIATTR_FRAME_SIZE
	.align		4
.L_46:
        /*0018*/ 	.byte	0x04, 0x11
        /*001a*/ 	.short	(.L_48 - .L_47)
	.align		4
.L_47:
        /*001c*/ 	.word	index@(_Z17rasterizeTriangleP6uchar4PiS1_P6float3P4int3)
        /*0020*/ 	.word	0x00000000


	//----- nvinfo : EIATTR_REGCOUNT
	.align		4
.L_48:
        /*0024*/ 	.byte	0x04, 0x2f
        /*0026*/ 	.short	(.L_50 - .L_49)
	.align		4
.L_49:
        /*0028*/ 	.word	index@(_ZN3cub18CUB_300001_SM_10006detail11EmptyKernelIvEEvv)
        /*002c*/ 	.word	0x00000004


	//----- nvinfo : EIATTR_FRAME_SIZE
	.align		4
.L_50:
        /*0030*/ 	.byte	0x04, 0x11
        /*0032*/ 	.short	(.L_52 - .L_51)
	.align		4
.L_51:
        /*0034*/ 	.word	index@(_ZN3cub18CUB_300001_SM_10006detail11EmptyKernelIvEEvv)
        /*0038*/ 	.word	0x00000000


	//----- nvinfo : EIATTR_MIN_STACK_SIZE
	.align		4
.L_52:
        /*003c*/ 	.byte	0x04, 0x12
        /*003e*/ 	.short	(.L_54 - .L_53)
	.align		4
.L_53:
        /*0040*/ 	.word	index@(_ZN3cub18CUB_300001_SM_10006detail11EmptyKernelIvEEvv)
        /*0044*/ 	.word	0x00000000


	//----- nvinfo : EIATTR_MIN_STACK_SIZE
	.align		4
.L_54:
        /*0048*/ 	.byte	0x04, 0x12
        /*004a*/ 	.short	(.L_56 - .L_55)
	.align		4
.L_55:
        /*004c*/ 	.word	index@(_Z17rasterizeTriangleP6uchar4PiS1_P6float3P4int3)
        /*0050*/ 	.word	0x00000000
.L_56:


//--------------------- .nv.compat                --------------------------
	.section	.nv.compat,"",@"SHT_CUDA_COMPAT_INFO"
	.align	4
        /*0000*/ 	.byte	0x02, 0x09, 0x00, 0x00, 0x02, 0x02, 0x01, 0x00, 0x02, 0x05, 0x05, 0x00, 0x03, 0x07, 0x01, 0x01
        /*0010*/ 	.byte	0x02, 0x03, 0x00, 0x00, 0x02, 0x06, 0x01, 0x00, 0x04, 0x0b, 0x08, 0x00, 0x01, 0x00, 0x00, 0x00
        /*0020*/ 	.byte	0x00, 0x00, 0x00, 0x00


//--------------------- .nv.info._ZN3cub18CUB_300001_SM_10006detail11EmptyKernelIvEEvv --------------------------
	.section	.nv.info._ZN3cub18CUB_300001_SM_10006detail11EmptyKernelIvEEvv,"",@"SHT_CUDA_INFO"
	.sectionflags	@""
	.align	4


	//----- nvinfo : EIATTR_CUDA_API_VERSION
	.align		4
        /*0000*/ 	.byte	0x04, 0x37
        /*0002*/ 	.short	(.L_58 - .L_57)
.L_57:
        /*0004*/ 	.word	0x00000082


	//----- nvinfo : EIATTR_SPARSE_MMA_MASK
	.align		4
.L_58:
        /*0008*/ 	.byte	0x03, 0x50
        /*000a*/ 	.short	0x0000


	//----- nvinfo : EIATTR_MAXREG_COUNT
	.align		4
        /*000c*/ 	.byte	0x03, 0x1b
        /*000e*/ 	.short	0x00ff


	//----- nvinfo : EIATTR_MERCURY_ISA_VERSION
	.align		4
        /*0010*/ 	.byte	0x03, 0x5f
        /*0012*/ 	.short	0x0101


	//----- nvinfo : EIATTR_VRC_CTA_INIT_COUNT
	.align		4
        /*0014*/ 	.byte	0x02, 0x4a
	.zero		1
	.zero		1


	//----- nvinfo : EIATTR_EXIT_INSTR_OFFSETS
	.align		4
        /*0018*/ 	.byte	0x04, 0x1c
        /*001a*/ 	.short	(.L_60 - .L_59)


	//   ....[0]....
.L_59:
        /*001c*/ 	.word	0x00000010


	//----- nvinfo : EIATTR_SW_WAR
	.align		4
.L_60:
        /*0020*/ 	.byte	0x04, 0x36
        /*0022*/ 	.short	(.L_62 - .L_61)
.L_61:
        /*0024*/ 	.word	0x00000008
.L_62:


//--------------------- .nv.info._Z17rasterizeTriangleP6uchar4PiS1_P6float3P4int3 --------------------------
	.section	.nv.info._Z17rasterizeTriangleP6uchar4PiS1_P6float3P4int3,"",@"SHT_CUDA_INFO"
	.sectionflags	@""
	.align	4


	//----- nvinfo : EIATTR_CUDA_API_VERSION
	.align		4
        /*0000*/ 	.byte	0x04, 0x37
        /*0002*/ 	.short	(.L_64 - .L_63)
.L_63:
        /*0004*/ 	.word	0x00000082


	//----- nvinfo : EIATTR_KPARAM_INFO
	.align		4
.L_64:
        /*0008*/ 	.byte	0x04, 0x17
        /*000a*/ 	.short	(.L_66 - .L_65)
.L_65:
        /*000c*/ 	.word	0x00000000
        /*0010*/ 	.short	0x0004
        /*0012*/ 	.short	0x0020
        /*0014*/ 	.byte	0x00, 0xf5, 0x21, 0x00


	//----- nvinfo : EIATTR_KPARAM_INFO
	.align		4
.L_66:
        /*0018*/ 	.byte	0x04, 0x17
        /*001a*/ 	.short	(.L_68 - .L_67)
.L_67:
        /*001c*/ 	.word	0x00000000
        /*0020*/ 	.short	0x0003
        /*0022*/ 	.short	0x0018
        /*0024*/ 	.byte	0x00, 0xf5, 0x21, 0x00


	//----- nvinfo : EIATTR_KPARAM_INFO
	.align		4
.L_68:
        /*0028*/ 	.byte	0x04, 0x17
        /*002a*/ 	.short	(.L_70 - .L_69)
.L_69:
        /*002c*/ 	.word	0x00000000
        /*0030*/ 	.short	0x0002
        /*0032*/ 	.short	0x0010
        /*0034*/ 	.byte	0x00, 0xf5, 0x21, 0x00


	//----- nvinfo : EIATTR_KPARAM_INFO
	.align		4
.L_70:
        /*0038*/ 	.byte	0x04, 0x17
        /*003a*/ 	.short	(.L_72 - .L_71)
.L_71:
        /*003c*/ 	.word	0x00000000
        /*0040*/ 	.short	0x0001
        /*0042*/ 	.short	0x0008
        /*0044*/ 	.byte	0x00, 0xf5, 0x21, 0x00


	//----- nvinfo : EIATTR_KPARAM_INFO
	.align		4
.L_72:
        /*0048*/ 	.byte	0x04, 0x17
        /*004a*/ 	.short	(.L_74 - .L_73)
.L_73:
        /*004c*/ 	.word	0x00000000
        /*0050*/ 	.short	0x0000
        /*0052*/ 	.short	0x0000
        /*0054*/ 	.byte	0x00, 0xf5, 0x21, 0x00


	//----- nvinfo : EIATTR_SPARSE_MMA_MASK
	.align		4
.L_74:
        /*0058*/ 	.byte	0x03, 0x50
        /*005a*/ 	.short	0x0000


	//----- nvinfo : EIATTR_MAXREG_COUNT
	.align		4
        /*005c*/ 	.byte	0x03, 0x1b
        /*005e*/ 	.short	0x00ff


	//----- nvinfo : EIATTR_MERCURY_ISA_VERSION
	.align		4
        /*0060*/ 	.byte	0x03, 0x5f
        /*0062*/ 	.short	0x0101


	//----- nvinfo : EIATTR_VRC_CTA_INIT_COUNT
	.align		4
        /*0064*/ 	.byte	0x02, 0x4a
	.zero		1
	.zero		1


	//----- nvinfo : EIATTR_EXIT_INSTR_OFFSETS
	.align		4
        /*0068*/ 	.byte	0x04, 0x1c
        /*006a*/ 	.short	(.L_76 - .L_75)


	//   ....[0]....
.L_75:
        /*006c*/ 	.word	0x00000270


	//   ....[1]....
        /*0070*/ 	.word	0x000016f0


	//----- nvinfo : EIATTR_CRS_STACK_SIZE
	.align		4
.L_76:
        /*0074*/ 	.byte	0x04, 0x1e
        /*0076*/ 	.short	(.L_78 - .L_77)
.L_77:
        /*0078*/ 	.word	0x00000000


	//----- nvinfo : EIATTR_CBANK_PARAM_SIZE
	.align		4
.L_78:
        /*007c*/ 	.byte	0x03, 0x19
        /*007e*/ 	.short	0x0028


	//----- nvinfo : EIATTR_PARAM_CBANK
	.align		4
        /*0080*/ 	.byte	0x04, 0x0a
        /*0082*/ 	.short	(.L_80 - .L_79)
	.align		4
.L_79:
        /*0084*/ 	.word	index@(.nv.constant0._Z17rasterizeTriangleP6uchar4PiS1_P6float3P4int3)
        /*0088*/ 	.short	0x0380
        /*008a*/ 	.short	0x0028


	//----- nvinfo : EIATTR_SW_WAR
	.align		4
.L_80:
        /*008c*/ 	.byte	0x04, 0x36
        /*008e*/ 	.short	(.L_82 - .L_81)
.L_81:
        /*0090*/ 	.word	0x00000008
.L_82:


//--------------------- .nv.callgraph             --------------------------
	.section	.nv.callgraph,"",@"SHT_CUDA_CALLGRAPH"
	.align	4
	.sectionentsize	8
	.align		4
        /*0000*/ 	.word	0x00000000
	.align		4
        /*0004*/ 	.word	0xffffffff
	.align		4
        /*0008*/ 	.word	0x00000000
	.align		4
        /*000c*/ 	.word	0xfffffffe
	.align		4
        /*0010*/ 	.word	0x00000000
	.align		4
        /*0014*/ 	.word	0xfffffffd
	.align		4
        /*0018*/ 	.word	0x00000000
	.align		4
        /*001c*/ 	.word	0xfffffffc


//--------------------- .nv.constant4             --------------------------
	.section	.nv.constant4,"a",@progbits
	.align	8
	.align		8
.nv.constant4:
        /*0000*/ 	.dword	_ZN34_INTERNAL_58e9d5d8_4_k_cu_690f2cf44cuda3std3__45__cpo5beginE
	.align		8
        /*0008*/ 	.dword	_ZN34_INTERNAL_58e9d5d8_4_k_cu_690f2cf44cuda3std3__45__cpo3endE
	.align		8
        /*0010*/ 	.dword	_ZN34_INTERNAL_58e9d5d8_4_k_cu_690f2cf44cuda3std3__45__cpo6cbeginE
	.align		8
        /*0018*/ 	.dword	_ZN34_INTERNAL_58e9d5d8_4_k_cu_690f2cf44cuda3std3__45__cpo4cendE
	.align		8
        /*0020*/ 	.dword	_ZN34_INTERNAL_58e9d5d8_4_k_cu_690f2cf44cuda3std3__45__cpo6rbeginE
	.align		8
        /*0028*/ 	.dword	_ZN34_INTERNAL_58e9d5d8_4_k_cu_690f2cf44cuda3std3__45__cpo4rendE
	.align		8
        /*0030*/ 	.dword	_ZN34_INTERNAL_58e9d5d8_4_k_cu_690f2cf44cuda3std3__45__cpo7crbeginE
	.align		8
        /*0038*/ 	.dword	_ZN34_INTERNAL_58e9d5d8_4_k_cu_690f2cf44cuda3std3__45__cpo5crendE
	.align		8
        /*0040*/ 	.dword	_ZN34_INTERNAL_58e9d5d8_4_k_cu_690f2cf44cuda3std3__436_GLOBAL__N__58e9d5d8_4_k_cu_690f2cf46ignoreE
	.align		8
        /*0048*/ 	.dword	_ZN34_INTERNAL_58e9d5d8_4_k_cu_690f2cf44cuda3std3__419piecewise_constructE
	.align		8
        /*0050*/ 	.dword	_ZN34_INTERNAL_58e9d5d8_4_k_cu_690f2cf44cuda3std3__48in_placeE
	.align		8
        /*0058*/ 	.dword	_ZN34_INTERNAL_58e9d5d8_4_k_cu_690f2cf44cuda3std3__420unreachable_sentinelE
	.align		8
        /*0060*/ 	.dword	_ZN34_INTERNAL_58e9d5d8_4_k_cu_690f2cf44cuda3std3__47nulloptE
	.align		8
        /*0068*/ 	.dword	_ZN34_INTERNAL_58e9d5d8_4_k_cu_690f2cf44cuda3std3__48unexpectE
	.align		8
        /*0070*/ 	.dword	_ZN34_INTERNAL_58e9d5d8_4_k_cu_690f2cf44cuda3std6ranges3__45__cpo4swapE
	.align		8
        /*0078*/ 	.dword	_ZN34_INTERNAL_58e9d5d8_4_k_cu_690f2cf44cuda3std6ranges3__45__cpo9iter_moveE
	.align		8
        /*0080*/ 	.dword	_ZN34_INTERNAL_58e9d5d8_4_k_cu_690f2cf44cuda3std6ranges3__45__cpo5beginE
	.align		8
        /*0088*/ 	.dword	_ZN34_INTERNAL_58e9d5d8_4_k_cu_690f2cf44cuda3std6ranges3__45__cpo3endE
	.align		8
        /*0090*/ 	.dword	_ZN34_INTERNAL_58e9d5d8_4_k_cu_690f2cf44cuda3std6ranges3__45__cpo6cbeginE
	.align		8
        /*0098*/ 	.dword	_ZN34_INTERNAL_58e9d5d8_4_k_cu_690f2cf44cuda3std6ranges3__45__cpo4cendE
	.align		8
        /*00a0*/ 	.dword	_ZN34_INTERNAL_58e9d5d8_4_k_cu_690f2cf44cuda3std6ranges3__45__cpo7advanceE
	.align		8
        /*00a8*/ 	.dword	_ZN34_INTERNAL_58e9d5d8_4_k_cu_690f2cf44cuda3std6ranges3__45__cpo9iter_swapE
	.align		8
        /*00b0*/ 	.dword	_ZN34_INTERNAL_58e9d5d8_4_k_cu_690f2cf44cuda3std6ranges3__45__cpo4nextE
	.align		8
        /*00b8*/ 	.dword	_ZN34_INTERNAL_58e9d5d8_4_k_cu_690f2cf44cuda3std6ranges3__45__cpo4prevE
	.align		8
        /*00c0*/ 	.dword	_ZN34_INTERNAL_58e9d5d8_4_k_cu_690f2cf44cuda3std6ranges3__45__cpo4dataE
	.align		8
        /*00c8*/ 	.dword	_ZN34_INTERNAL_58e9d5d8_4_k_cu_690f2cf44cuda3std6ranges3__45__cpo5cdataE
	.align		8
        /*00d0*/ 	.dword	_ZN34_INTERNAL_58e9d5d8_4_k_cu_690f2cf44cuda3std6ranges3__45__cpo4sizeE
	.align		8
        /*00d8*/ 	.dword	_ZN34_INTERNAL_58e9d5d8_4_k_cu_690f2cf44cuda3std6ranges3__45__cpo5ssizeE
	.align		8
        /*00e0*/ 	.dword	_ZN34_INTERNAL_58e9d5d8_4_k_cu_690f2cf44cuda3std6ranges3__45__cpo8distanceE
	.align		8
        /*00e8*/ 	.dword	_ZN34_INTERNAL_58e9d5d8_4_k_cu_690f2cf46thrust24THRUST_300001_SM_1000_NS8cuda_cub3parE
	.align		8
        /*00f0*/ 	.dword	_ZN34_INTERNAL_58e9d5d8_4_k_cu_690f2cf46thrust24THRUST_300001_SM_1000_NS8cuda_cub10par_nosyncE
	.align		8
        /*00f8*/ 	.dword	_ZN34_INTERNAL_58e9d5d8_4_k_cu_690f2cf46thrust24THRUST_300001_SM_1000_NS6system6detail10sequential3seqE
	.align		8
        /*0100*/ 	.dword	_ZN34_INTERNAL_58e9d5d8_4_k_cu_690f2cf46thrust24THRUST_300001_SM_1000_NS12placeholders2_1E
	.align		8
        /*0108*/ 	.dword	_ZN34_INTERNAL_58e9d5d8_4_k_cu_690f2cf46thrust24THRUST_300001_SM_1000_NS12placeholders2_2E
	.align		8
        /*0110*/ 	.dword	_ZN34_INTERNAL_58e9d5d8_4_k_cu_690f2cf46thrust24THRUST_300001_SM_1000_NS12placeholders2_3E
	.align		8
        /*0118*/ 	.dword	_ZN34_INTERNAL_58e9d5d8_4_k_cu_690f2cf46thrust24THRUST_300001_SM_1000_NS12placeholders2_4E
	.align		8
        /*0120*/ 	.dword	_ZN34_INTERNAL_58e9d5d8_4_k_cu_690f2cf46thrust24THRUST_300001_SM_1000_NS12placeholders2_5E
	.align		8
        /*0128*/ 	.dword	_ZN34_INTERNAL_58e9d5d8_4_k_cu_690f2cf46thrust24THRUST_300001_SM_1000_NS12placeholders2_6E
	.align		8
        /*0130*/ 	.dword	_ZN34_INTERNAL_58e9d5d8_4_k_cu_690f2cf46thrust24THRUST_300001_SM_1000_NS12placeholders2_7E
	.align		8
        /*0138*/ 	.dword	_ZN34_INTERNAL_58e9d5d8_4_k_cu_690f2cf46thrust24THRUST_300001_SM_1000_NS12placeholders2_8E
	.align		8
        /*0140*/ 	.dword	_ZN34_INTERNAL_58e9d5d8_4_k_cu_690f2cf46thrust24THRUST_300001_SM_1000_NS12placeholders2_9E
	.align		8
        /*0148*/ 	.dword	_ZN34_INTERNAL_58e9d5d8_4_k_cu_690f2cf46thrust24THRUST_300001_SM_1000_NS12placeholders3_10E
	.align		8
        /*0150*/ 	.dword	_ZN34_INTERNAL_58e9d5d8_4_k_cu_690f2cf46thrust24THRUST_300001_SM_1000_NS3seqE


//--------------------- .text._ZN3cub18CUB_300001_SM_10006detail11EmptyKernelIvEEvv --------------------------
	.section	.text._ZN3cub18CUB_300001_SM_10006detail11EmptyKernelIvEEvv,"ax",@progbits
	.align	128
        .global         _ZN3cub18CUB_300001_SM_10006detail11EmptyKernelIvEEvv
        .type           _ZN3cub18CUB_300001_SM_10006detail11EmptyKernelIvEEvv,@function
        .size           _ZN3cub18CUB_300001_SM_10006detail11EmptyKernelIvEEvv,(.L_x_32 - _ZN3cub18CUB_300001_SM_10006detail11EmptyKernelIvEEvv)
        .other          _ZN3cub18CUB_300001_SM_10006detail11EmptyKernelIvEEvv,@"STO_CUDA_ENTRY STV_DEFAULT"
_ZN3cub18CUB_300001_SM_10006detail11EmptyKernelIvEEvv:
.text._ZN3cub18CUB_300001_SM_10006detail11EmptyKernelIvEEvv:
[----:B------:R-:W-:Y:S01]  /*0000*/  LDC R1, c[0x0][0x37c] ;  /* 0x0000df00ff017b82 */ /* 0x000fe20000000800 */
[----:B------:R-:W-:Y:S05]  /*0010*/  EXIT ;  /* 0x000000000000794d */ /* 0x000fea0003800000 */
.L_x_0:
[----:B------:R-:W-:-:S00]  /*0020*/  BRA `(.L_x_0) ;  /* 0xfffffffc00fc7947 */ /* 0x000fc0000383ffff */
[----:B------:R-:W-:-:S00]  /*0030*/  NOP ;  /* 0x0000000000007918 */ /* 0x000fc00000000000 */
        /* <DEDUP_REMOVED lines=12> */
.L_x_32:


//--------------------- .text._Z17rasterizeTriangleP6uchar4PiS1_P6float3P4int3 --------------------------
	.section	.text._Z17rasterizeTriangleP6uchar4PiS1_P6float3P4int3,"ax",@progbits
	.align	128
        .global         _Z17rasterizeTriangleP6uchar4PiS1_P6float3P4int3
        .type           _Z17rasterizeTriangleP6uchar4PiS1_P6float3P4int3,@function
        .size           _Z17rasterizeTriangleP6uchar4PiS1_P6float3P4int3,(.L_x_31 - _Z17rasterizeTriangleP6uchar4PiS1_P6float3P4int3)
        .other          _Z17rasterizeTriangleP6uchar4PiS1_P6float3P4int3,@"STO_CUDA_ENTRY STV_DEFAULT"
_Z17rasterizeTriangleP6uchar4PiS1_P6float3P4int3:
.text._Z17rasterizeTriangleP6uchar4PiS1_P6float3P4int3:
[----:B------:R-:W-:Y:S01]  /*0000*/  LDC R1, c[0x0][0x37c] ;  /* 0x0000df00ff017b82 */ /* 0x000fe20000000800 */
[----:B------:R-:W0:Y:S07]  /*0010*/  S2R R5, SR_CTAID.X ;  /* 0x0000000000057919 */ /* 0x000e2e0000002500 */
[----:B------:R-:W0:Y:S01]  /*0020*/  LDC.64 R2, c[0x0][0x3a0] ;  /* 0x0000e800ff027b82 */ /* 0x000e220000000a00 */
[----:B------:R-:W1:Y:S07]  /*0030*/  LDCU.64 UR10, c[0x0][0x358] ;  /* 0x00006b00ff0a77ac */ /* 0x000e6e0008000a00 */
[----:B------:R-:W2:Y:S01]  /*0040*/  LDC.64 R8, c[0x0][0x398] ;  /* 0x0000e600ff087b82 */ /* 0x000ea20000000a00 */
[----:B0-----:R-:W-:-:S05]  /*0050*/  IMAD.WIDE.U32 R2, R5, 0xc, R2 ;  /* 0x0000000c05027825 */ /* 0x001fca00078e0002 */
[----:B-1----:R-:W2:Y:S04]  /*0060*/  LDG.E R5, desc[UR10][R2.64] ;  /* 0x0000000a02057981 */ /* 0x002ea8000c1e1900 */
[----:B------:R-:W3:Y:S04]  /*0070*/  LDG.E R7, desc[UR10][R2.64+0x4] ;  /* 0x0000040a02077981 */ /* 0x000ee8000c1e1900 */
[----:B------:R-:W4:Y:S01]  /*0080*/  LDG.E R13, desc[UR10][R2.64+0x8] ;  /* 0x0000080a020d7981 */ /* 0x000f22000c1e1900 */
[----:B------:R-:W0:Y:S03]  /*0090*/  LDC.64 R10, c[0x0][0x388] ;  /* 0x0000e200ff0a7b82 */ /* 0x000e260000000a00 */
[----:B0-----:R-:W5:Y:S01]  /*00a0*/  LDG.E R10, desc[UR10][R10.64] ;  /* 0x0000000a0a0a7981 */ /* 0x001f62000c1e1900 */
[----:B--2---:R-:W-:-:S04]  /*00b0*/  IMAD.WIDE R4, R5, 0xc, R8 ;  /* 0x0000000c05047825 */ /* 0x004fc800078e0208 */
[--C-:B---3--:R-:W-:Y:S01]  /*00c0*/  IMAD.WIDE R6, R7, 0xc, R8.reuse ;  /* 0x0000000c07067825 */ /* 0x108fe200078e0208 */
[----:B------:R-:W2:Y:S03]  /*00d0*/  LDG.E R0, desc[UR10][R4.64] ;  /* 0x0000000a04007981 */ /* 0x000ea6000c1e1900 */
[----:B----4-:R-:W-:Y:S01]  /*00e0*/  IMAD.WIDE R8, R13, 0xc, R8 ;  /* 0x0000000c0d087825 */ /* 0x010fe200078e0208 */
[----:B------:R-:W2:Y:S04]  /*00f0*/  LDG.E R15, desc[UR10][R6.64] ;  /* 0x0000000a060f7981 */ /* 0x000ea8000c1e1900 */
[----:B------:R-:W2:Y:S01]  /*0100*/  LDG.E R18, desc[UR10][R8.64] ;  /* 0x0000000a08127981 */ /* 0x000ea2000c1e1900 */
[----:B------:R-:W0:Y:S03]  /*0110*/  LDC.64 R12, c[0x0][0x390] ;  /* 0x0000e400ff0c7b82 */ /* 0x000e260000000a00 */
[----:B------:R-:W3:Y:S04]  /*0120*/  LDG.E R2, desc[UR10][R4.64+0x4] ;  /* 0x0000040a04027981 */ /* 0x000ee8000c1e1900 */
[----:B------:R1:W3:Y:S04]  /*0130*/  LDG.E R3, desc[UR10][R6.64+0x4] ;  /* 0x0000040a06037981 */ /* 0x0002e8000c1e1900 */
[----:B------:R-:W3:Y:S04]  /*0140*/  LDG.E R14, desc[UR10][R8.64+0x4] ;  /* 0x0000040a080e7981 */ /* 0x000ee8000c1e1900 */
[----:B0-----:R-:W1:Y:S01]  /*0150*/  LDG.E R12, desc[UR10][R12.64] ;  /* 0x0000000a0c0c7981 */ /* 0x001e62000c1e1900 */
[----:B-----5:R-:W-:-:S02]  /*0160*/  I2FP.F32.S32 R17, R10 ;  /* 0x0000000a00117245 */ /* 0x020fc40000201400 */
[CCC-:B--2---:R-:W-:Y:S02]  /*0170*/  FMNMX3 R16, R15.reuse, R18.reuse, R0.reuse, PT ;  /* 0x000000120f107276 */ /* 0x1c4fe40003800000 */
[----:B------:R-:W-:-:S03]  /*0180*/  FMNMX3 R10, R15, R18, R0, !PT ;  /* 0x000000120f0a7276 */ /* 0x000fc60007800000 */
[C---:B------:R-:W-:Y:S02]  /*0190*/  FMUL R16, R17.reuse, R16 ;  /* 0x0000001011107220 */ /* 0x040fe40000400000 */
[----:B------:R-:W-:-:S04]  /*01a0*/  FMUL R10, R17, R10 ;  /* 0x0000000a110a7220 */ /* 0x000fc80000400000 */
[----:B------:R-:W0:Y:S08]  /*01b0*/  F2I.TRUNC.NTZ R16, R16 ;  /* 0x0000001000107305 */ /* 0x000e30000020f100 */
[----:B------:R-:W2:Y:S01]  /*01c0*/  F2I.TRUNC.NTZ R10, R10 ;  /* 0x0000000a000a7305 */ /* 0x000ea2000020f100 */
[----:B0-----:R-:W-:Y:S02]  /*01d0*/  R2UR UR4, R16 ;  /* 0x00000000100472ca */ /* 0x001fe400000e0000 */
[----:B--2---:R-:W-:-:S13]  /*01e0*/  R2UR UR6, R10 ;  /* 0x000000000a0672ca */ /* 0x004fda00000e0000 */
[----:B------:R-:W-:-:S06]  /*01f0*/  UISETP.GE.AND UP0, UPT, UR4, UR6, UPT ;  /* 0x000000060400728c */ /* 0x000fcc000bf06270 */
[----:B------:R-:W-:Y:S02]  /*0200*/  PLOP3.LUT P0, PT, PT, PT, UP0, 0x80, 0x8 ;  /* 0x000000000008781c */ /* 0x000fe40003f0f008 */
[----:B-1----:R-:W-:Y:S02]  /*0210*/  I2FP.F32.S32 R7, R12 ;  /* 0x0000000c00077245 */ /* 0x002fe40000201400 */
[-CC-:B---3--:R-:W-:Y:S01]  /*0220*/  FMNMX3 R4, R3, R14.reuse, R2.reuse, PT ;  /* 0x0000000e03047276 */ /* 0x188fe20003800002 */
[----:B------:R-:W-:Y:S01]  /*0230*/  FMUL R15, R15, R17 ;  /* 0x000000110f0f7220 */ /* 0x000fe20000400000 */
[----:B------:R-:W-:Y:S01]  /*0240*/  FMNMX3 R6, R3, R14, R2, !PT ;  /* 0x0000000e03067276 */ /* 0x000fe20007800002 */
[----:B------:R-:W-:Y:S02]  /*0250*/  FMUL R14, R14, R7 ;  /* 0x000000070e0e7220 */ /* 0x000fe40000400000 */
[----:B------:R-:W-:-:S04]  /*0260*/  FMUL R4, R7, R4 ;  /* 0x0000000407047220 */ /* 0x000fc80000400000 */
[----:B------:R-:W-:Y:S05]  /*0270*/  @P0 EXIT ;  /* 0x000000000000094d */ /* 0x000fea0003800000 */
[-C--:B------:R-:W-:Y:S01]  /*0280*/  FMUL R18, R18, R17.reuse ;  /* 0x0000001112127220 */ /* 0x080fe20000400000 */
[----:B------:R-:W0:Y:S01]  /*0290*/  F2I.TRUNC.NTZ R20, R4 ;  /* 0x0000000400147305 */ /* 0x000e22000020f100 */
[----:B------:R-:W-:Y:S01]  /*02a0*/  R2UR UR5, R14 ;  /* 0x000000000e0572ca */ /* 0x000fe200000e0000 */
[----:B------:R-:W-:Y:S01]  /*02b0*/  FMUL R6, R7, R6 ;  /* 0x0000000607067220 */ /* 0x000fe20000400000 */
[--C-:B------:R-:W-:Y:S01]  /*02c0*/  FADD R15, -R15, R18.reuse ;  /* 0x000000120f0f7221 */ /* 0x100fe20000000100 */
[----:B------:R-:W-:Y:S01]  /*02d0*/  FMUL R5, R0, R17 ;  /* 0x0000001100057220 */ /* 0x000fe20000400000 */
[-C--:B------:R-:W-:Y:S01]  /*02e0*/  FMUL R2, R2, R7.reuse ;  /* 0x0000000702027220 */ /* 0x080fe20000400000 */
[----:B------:R-:W-:Y:S02]  /*02f0*/  FMUL R16, R3, R7 ;  /* 0x0000000703107220 */ /* 0x000fe40000400000 */
[----:B------:R-:W-:Y:S01]  /*0300*/  R2UR UR7, R15 ;  /* 0x000000000f0772ca */ /* 0x000fe200000e0000 */
[----:B------:R-:W1:Y:S01]  /*0310*/  F2I.TRUNC.NTZ R17, R6 ;  /* 0x0000000600117305 */ /* 0x000e62000020f100 */
[----:B------:R-:W-:-:S04]  /*0320*/  FADD R5, R5, -R18 ;  /* 0x8000001205057221 */ /* 0x000fc80000000000 */
[C---:B------:R-:W-:Y:S01]  /*0330*/  FADD R0, R2.reuse, -UR5 ;  /* 0x8000000502007e21 */ /* 0x040fe20008000000 */
[----:B------:R-:W-:Y:S01]  /*0340*/  R2UR UR8, R5 ;  /* 0x00000000050872ca */ /* 0x000fe200000e0000 */
[----:B------:R-:W-:Y:S01]  /*0350*/  FADD R15, -R2, UR5 ;  /* 0x00000005020f7e21 */ /* 0x000fe20008000100 */
[----:B0-----:R-:W-:Y:S01]  /*0360*/  IADD3 R14, PT, PT, R20, 0x1, RZ ;  /* 0x00000001140e7810 */ /* 0x001fe20007ffe0ff */
[----:B------:R-:W-:Y:S01]  /*0370*/  FADD R16, R16, -UR5 ;  /* 0x8000000510107e21 */ /* 0x000fe20008000000 */
[----:B------:R-:W-:Y:S02]  /*0380*/  IADD3 R13, PT, PT, R20, 0x2, RZ ;  /* 0x00000002140d7810 */ /* 0x000fe40007ffe0ff */
[----:B------:R-:W-:Y:S01]  /*0390*/  FMUL R3, R0, UR7 ;  /* 0x0000000700037c20 */ /* 0x000fe20008400000 */
[----:B------:R-:W-:Y:S02]  /*03a0*/  I2FP.F32.S32 R2, R20 ;  /* 0x0000001400027245 */ /* 0x000fe40000201400 */
[----:B------:R-:W-:-:S02]  /*03b0*/  I2FP.F32.S32 R0, R14 ;  /* 0x0000000e00007245 */ /* 0x000fc40000201400 */
[----:B------:R-:W-:Y:S01]  /*03c0*/  I2FP.F32.S32 R4, R13 ;  /* 0x0000000d00047245 */ /* 0x000fe20000201400 */
[----:B------:R-:W-:Y:S01]  /*03d0*/  FADD R2, R2, -UR5 ;  /* 0x8000000502027e21 */ /* 0x000fe20008000000 */
[----:B-1----:R-:W-:Y:S01]  /*03e0*/  IADD3 R12, PT, PT, -R20, R17, RZ ;  /* 0x00000011140c7210 */ /* 0x002fe20007ffe1ff */
[----:B------:R-:W-:Y:S01]  /*03f0*/  FADD R0, R0, -UR5 ;  /* 0x8000000500007e21 */ /* 0x000fe20008000000 */
[----:B------:R-:W-:Y:S01]  /*0400*/  FFMA R3, R16, UR8, R3 ;  /* 0x0000000810037c23 */ /* 0x000fe20008000003 */
[----:B------:R-:W-:Y:S01]  /*0410*/  FADD R4, R4, -UR5 ;  /* 0x8000000504047e21 */ /* 0x000fe20008000000 */
[----:B------:R-:W-:Y:S01]  /*0420*/  LOP3.LUT R12, R12, 0x3, RZ, 0xc0, !PT ;  /* 0x000000030c0c7812 */ /* 0x000fe200078ec0ff */
[C---:B------:R-:W-:Y:S01]  /*0430*/  FMUL R10, R2.reuse, UR7 ;  /* 0x00000007020a7c20 */ /* 0x040fe20008400000 */
[----:B------:R-:W-:Y:S01]  /*0440*/  FMUL R11, R2, UR8 ;  /* 0x00000008020b7c20 */ /* 0x000fe20008400000 */
[C---:B------:R-:W-:Y:S01]  /*0450*/  FMUL R8, R0.reuse, UR7 ;  /* 0x0000000700087c20 */ /* 0x040fe20008400000 */
[----:B------:R-:W-:Y:S01]  /*0460*/  FMUL R9, R0, UR8 ;  /* 0x0000000800097c20 */ /* 0x000fe20008400000 */
[C---:B------:R-:W-:Y:S01]  /*0470*/  FMUL R6, R4.reuse, UR7 ;  /* 0x0000000704067c20 */ /* 0x040fe20008400000 */
[----:B------:R-:W-:-:S07]  /*0480*/  FMUL R7, R4, UR8 ;  /* 0x0000000804077c20 */ /* 0x000fce0008400000 */
.L_x_21:
[----:B------:R-:W-:-:S13]  /*0490*/  ISETP.GE.AND P0, PT, R20, R17, PT ;  /* 0x000000111400720c */ /* 0x000fda0003f06270 */
[----:B01----:R-:W-:Y:S05]  /*04a0*/  @P0 BRA `(.L_x_1) ;  /* 0x0000001000840947 */ /* 0x003fea0003800000 */
[----:B------:R-:W-:Y:S02]  /*04b0*/  ISETP.NE.AND P0, PT, R12, RZ, PT ;  /* 0x000000ff0c00720c */ /* 0x000fe40003f05270 */
[----:B------:R-:W-:Y:S02]  /*04c0*/  I2FP.F32.S32 R5, UR4 ;  /* 0x0000000400057c45 */ /* 0x000fe40008201400 */
[----:B------:R-:W-:-:S03]  /*04d0*/  MOV R26, R20 ;  /* 0x00000014001a7202 */ /* 0x000fc60000000f00 */
[----:B------:R-:W-:-:S04]  /*04e0*/  FADD R4, -R18, R5 ;  /* 0x0000000512047221 */ /* 0x000fc80000000100 */
[-C--:B------:R-:W-:Y:S01]  /*04f0*/  FMUL R5, R16, R4.reuse ;  /* 0x0000000410057220 */ /* 0x080fe20000400000 */
[----:B------:R-:W-:Y:S01]  /*0500*/  FMUL R4, R15, R4 ;  /* 0x000000040f047220 */ /* 0x000fe20000400000 */
[----:B------:R-:W-:Y:S06]  /*0510*/  @!P0 BRA `(.L_x_2) ;  /* 0x0000000400d48947 */ /* 0x000fec0003800000 */
[----:B------:R-:W0:Y:S01]  /*0520*/  MUFU.RCP R2, R3 ;  /* 0x0000000300027308 */ /* 0x000e220000001000 */
[----:B------:R-:W-:-:S07]  /*0530*/  FADD R0, R10, R5 ;  /* 0x000000050a007221 */ /* 0x000fce0000000000 */
[----:B------:R-:W1:Y:S01]  /*0540*/  FCHK P0, R0, R3 ;  /* 0x0000000300007302 */ /* 0x000e620000000000 */
[----:B0-----:R-:W-:-:S04]  /*0550*/  FFMA R19, -R3, R2, 1 ;  /* 0x3f80000003137423 */ /* 0x001fc80000000102 */
[----:B------:R-:W-:-:S04]  /*0560*/  FFMA R19, R2, R19, R2 ;  /* 0x0000001302137223 */ /* 0x000fc80000000002 */
[----:B------:R-:W-:-:S04]  /*0570*/  FFMA R2, R0, R19, RZ ;  /* 0x0000001300027223 */ /* 0x000fc800000000ff */
[----:B------:R-:W-:-:S04]  /*0580*/  FFMA R21, -R3, R2, R0 ;  /* 0x0000000203157223 */ /* 0x000fc80000000100 */
[----:B------:R-:W-:Y:S01]  /*0590*/  FFMA R2, R19, R21, R2 ;  /* 0x0000001513027223 */ /* 0x000fe20000000002 */
[----:B-1----:R-:W-:Y:S06]  /*05a0*/  @!P0 BRA `(.L_x_3) ;  /* 0x00000000000c8947 */ /* 0x002fec0003800000 */
[----:B------:R-:W-:-:S07]  /*05b0*/  MOV R22, 0x5d0 ;  /* 0x000005d000167802 */ /* 0x000fce0000000f00 */
[----:B------:R-:W-:Y:S05]  /*05c0*/  CALL.REL.NOINC `($__internal_0_$__cuda_sm3x_div_rn_noftz_f32_slowpath) ;  /* 0x00000010004c7944 */ /* 0x000fea0003c00000 */
[----:B------:R-:W-:-:S07]  /*05d0*/  MOV R2, R0 ;  /* 0x0000000000027202 */ /* 0x000fce0000000f00 */
.L_x_3:
        /* <DEDUP_REMOVED lines=9> */
[----:B------:R-:W-:Y:S02]  /*0670*/  MOV R0, R24 ;  /* 0x0000001800007202 */ /* 0x000fe40000000f00 */
[----:B------:R-:W-:-:S07]  /*0680*/  MOV R22, 0x6a0 ;  /* 0x000006a000167802 */ /* 0x000fce0000000f00 */
[----:B------:R-:W-:Y:S05]  /*0690*/  CALL.REL.NOINC `($__internal_0_$__cuda_sm3x_div_rn_noftz_f32_slowpath) ;  /* 0x0000001000187944 */ /* 0x000fea0003c00000 */
.L_x_4:
[----:B------:R-:W-:Y:S01]  /*06a0*/  FADD R19, -R2, 1 ;  /* 0x3f80000002137421 */ /* 0x000fe20000000100 */
[----:B------:R-:W-:-:S04]  /*06b0*/  ISETP.NE.AND P1, PT, R12, 0x1, PT ;  /* 0x000000010c00780c */ /* 0x000fc80003f25270 */
[----:B------:R-:W-:-:S04]  /*06c0*/  FSETP.GT.AND P0, PT, R19, R0, PT ;  /* 0x000000001300720b */ /* 0x000fc80003f04000 */
[----:B------:R-:W-:-:S04]  /*06d0*/  FSETP.GT.AND P0, PT, R0, RZ, P0 ;  /* 0x000000ff0000720b */ /* 0x000fc80000704000 */
[----:B------:R-:W-:-:S13]  /*06e0*/  FSETP.LEU.OR P0, PT, R2, RZ, !P0 ;  /* 0x000000ff0200720b */ /* 0x000fda000470b400 */
[----:B------:R-:W-:Y:S05]  /*06f0*/  @P0 BRA `(.L_x_5) ;  /* 0x00000000001c0947 */ /* 0x000fea0003800000 */
[----:B------:R-:W0:Y:S08]  /*0700*/  LDC.64 R24, c[0x0][0x388] ;  /* 0x0000e200ff187b82 */ /* 0x000e300000000a00 */
[----:B------:R-:W1:Y:S01]  /*0710*/  LDC.64 R22, c[0x0][0x380] ;  /* 0x0000e000ff167b82 */ /* 0x000e620000000a00 */
[----:B0-----:R-:W2:Y:S01]  /*0720*/  LDG.E R25, desc[UR10][R24.64] ;  /* 0x0000000a18197981 */ /* 0x001ea2000c1e1900 */
[----:B------:R-:W-:Y:S01]  /*0730*/  MOV R21, 0xff0000ff ;  /* 0xff0000ff00157802 */ /* 0x000fe20000000f00 */
[----:B--2---:R-:W-:-:S04]  /*0740*/  IMAD R19, R20, R25, UR4 ;  /* 0x0000000414137e24 */ /* 0x004fc8000f8e0219 */
[----:B-1----:R-:W-:-:S05]  /*0750*/  IMAD.WIDE R22, R19, 0x4, R22 ;  /* 0x0000000413167825 */ /* 0x002fca00078e0216 */
[----:B------:R0:W-:Y:S02]  /*0760*/  STG.E desc[UR10][R22.64], R21 ;  /* 0x0000001516007986 */ /* 0x0001e4000c10190a */
.L_x_5:
[----:B------:R-:W-:Y:S01]  /*0770*/  MOV R26, R14 ;  /* 0x0000000e001a7202 */ /* 0x000fe20000000f00 */
[----:B------:R-:W-:Y:S06]  /*0780*/  @!P1 BRA `(.L_x_2) ;  /* 0x0000000400389947 */ /* 0x000fec0003800000 */
[----:B------:R-:W1:Y:S01]  /*0790*/  MUFU.RCP R2, R3 ;  /* 0x0000000300027308 */ /* 0x000e620000001000 */
[----:B0-----:R-:W-:-:S07]  /*07a0*/  FADD R22, R8, R5 ;  /* 0x0000000508167221 */ /* 0x001fce0000000000 */
[----:B------:R-:W0:Y:S01]  /*07b0*/  FCHK P0, R22, R3 ;  /* 0x0000000316007302 */ /* 0x000e220000000000 */
[----:B-1----:R-:W-:-:S04]  /*07c0*/  FFMA R19, -R3, R2, 1 ;  /* 0x3f80000003137423 */ /* 0x002fc80000000102 */
[----:B------:R-:W-:-:S04]  /*07d0*/  FFMA R2, R2, R19, R2 ;  /* 0x0000001302027223 */ /* 0x000fc80000000002 */
[----:B------:R-:W-:-:S04]  /*07e0*/  FFMA R0, R2, R22, RZ ;  /* 0x0000001602007223 */ /* 0x000fc800000000ff */
[----:B------:R-:W-:-:S04]  /*07f0*/  FFMA R19, -R3, R0, R22 ;  /* 0x0000000003137223 */ /* 0x000fc80000000116 */
[----:B------:R-:W-:Y:S01]  /*0800*/  FFMA R2, R2, R19, R0 ;  /* 0x0000001302027223 */ /* 0x000fe20000000000 */
[----:B0-----:R-:W-:Y:S06]  /*0810*/  @!P0 BRA `(.L_x_6) ;  /* 0x0000000000108947 */ /* 0x001fec0003800000 */
[----:B------:R-:W-:Y:S02]  /*0820*/  MOV R0, R22 ;  /* 0x0000001600007202 */ /* 0x000fe40000000f00 */
[----:B------:R-:W-:-:S07]  /*0830*/  MOV R22, 0x850 ;  /* 0x0000085000167802 */ /* 0x000fce0000000f00 */
[----:B------:R-:W-:Y:S05]  /*0840*/  CALL.REL.NOINC `($__internal_0_$__cuda_sm3x_div_rn_noftz_f32_slowpath) ;  /* 0x0000000c00ac7944 */ /* 0x000fea0003c00000 */
[----:B------:R-:W-:-:S07]  /*0850*/  IMAD.MOV.U32 R2, RZ, RZ, R0 ;  /* 0x000000ffff027224 */ /* 0x000fce00078e0000 */
.L_x_6:
        /* <DEDUP_REMOVED lines=12> */
.L_x_7:
        /* <DEDUP_REMOVED lines=13> */
.L_x_8:
[----:B------:R-:W-:Y:S01]  /*09f0*/  MOV R26, R13 ;  /* 0x0000000d001a7202 */ /* 0x000fe20000000f00 */
[----:B------:R-:W-:Y:S06]  /*0a00*/  @!P1 BRA `(.L_x_2) ;  /* 0x0000000000989947 */ /* 0x000fec0003800000 */
[----:B------:R-:W1:Y:S01]  /*0a10*/  MUFU.RCP R2, R3 ;  /* 0x0000000300027308 */ /* 0x000e620000001000 */
[----:B0-----:R-:W-:Y:S01]  /*0a20*/  FADD R22, R6, R5 ;  /* 0x0000000506167221 */ /* 0x001fe20000000000 */
[----:B------:R-:W-:-:S06]  /*0a30*/  IADD3 R26, PT, PT, R20, 0x3, RZ ;  /* 0x00000003141a7810 */ /* 0x000fcc0007ffe0ff */
        /* <DEDUP_REMOVED lines=10> */
[----:B------:R-:W-:-:S07]  /*0ae0*/  MOV R2, R0 ;  /* 0x0000000000027202 */ /* 0x000fce0000000f00 */
.L_x_9:
        /* <DEDUP_REMOVED lines=12> */
.L_x_10:
[----:B------:R-:W-:-:S05]  /*0bb0*/  FADD R19, -R2, 1 ;  /* 0x3f80000002137421 */ /* 0x000fca0000000100 */
[----:B------:R-:W-:-:S04]  /*0bc0*/  FSETP.GT.AND P0, PT, R19, R0, PT ;  /* 0x000000001300720b */ /* 0x000fc80003f04000 */
[----:B------:R-:W-:-:S04]  /*0bd0*/  FSETP.GT.AND P0, PT, R0, RZ, P0 ;  /* 0x000000ff0000720b */ /* 0x000fc80000704000 */
[----:B------:R-:W-:-:S13]  /*0be0*/  FSETP.LEU.OR P0, PT, R2, RZ, !P0 ;  /* 0x000000ff0200720b */ /* 0x000fda000470b400 */
[----:B------:R-:W-:Y:S05]  /*0bf0*/  @P0 BRA `(.L_x_2) ;  /* 0x00000000001c0947 */ /* 0x000fea0003800000 */
[----:B------:R-:W0:Y:S08]  /*0c00*/  LDC.64 R24, c[0x0][0x388] ;  /* 0x0000e200ff187b82 */ /* 0x000e300000000a00 */
[----:B------:R-:W1:Y:S01]  /*0c10*/  LDC.64 R22, c[0x0][0x380] ;  /* 0x0000e000ff167b82 */ /* 0x000e620000000a00 */
[----:B0-----:R-:W2:Y:S01]  /*0c20*/  LDG.E R24, desc[UR10][R24.64] ;  /* 0x0000000a18187981 */ /* 0x001ea2000c1e1900 */
[----:B------:R-:W-:-:S02]  /*0c30*/  IMAD.MOV.U32 R21, RZ, RZ, -0xffff01 ;  /* 0xff0000ffff157424 */ /* 0x000fc400078e00ff */
[----:B--2---:R-:W-:-:S04]  /*0c40*/  IMAD R19, R13, R24, UR4 ;  /* 0x000000040d137e24 */ /* 0x004fc8000f8e0218 */
[----:B-1----:R-:W-:-:S05]  /*0c50*/  IMAD.WIDE R22, R19, 0x4, R22 ;  /* 0x0000000413167825 */ /* 0x002fca00078e0216 */
[----:B------:R1:W-:Y:S02]  /*0c60*/  STG.E desc[UR10][R22.64], R21 ;  /* 0x0000001516007986 */ /* 0x0003e4000c10190a */
.L_x_2:
[----:B------:R-:W-:-:S04]  /*0c70*/  IADD3 R0, PT, PT, R20, -R17, RZ ;  /* 0x8000001114007210 */ /* 0x000fc80007ffe0ff */
[----:B------:R-:W-:-:S13]  /*0c80*/  ISETP.GT.U32.AND P0, PT, R0, -0x4, PT ;  /* 0xfffffffc0000780c */ /* 0x000fda0003f04070 */
[----:B------:R-:W-:Y:S05]  /*0c90*/  @P0 BRA `(.L_x_1) ;  /* 0x0000000800880947 */ /* 0x000fea0003800000 */
[----:B------:R-:W-:-:S07]  /*0ca0*/  IADD3 R2, PT, PT, R26, 0x1, RZ ;  /* 0x000000011a027810 */ /* 0x000fce0007ffe0ff */
.L_x_20:
[----:B------:R-:W-:Y:S01]  /*0cb0*/  IADD3 R26, PT, PT, R2, -0x1, RZ ;  /* 0xffffffff021a7810 */ /* 0x000fe20007ffe0ff */
[----:B------:R-:W2:Y:S03]  /*0cc0*/  MUFU.RCP R28, R3 ;  /* 0x00000003001c7308 */ /* 0x000ea60000001000 */
[----:B------:R-:W-:-:S05]  /*0cd0*/  I2FP.F32.S32 R27, R26 ;  /* 0x0000001a001b7245 */ /* 0x000fca0000201400 */
[----:B------:R-:W-:-:S04]  /*0ce0*/  FADD R27, R27, -UR5 ;  /* 0x800000051b1b7e21 */ /* 0x000fc80008000000 */
[----:B01----:R-:W-:-:S04]  /*0cf0*/  FFMA R22, R27, UR7, R5 ;  /* 0x000000071b167c23 */ /* 0x003fc80008000005 */
[----:B------:R-:W0:Y:S01]  /*0d00*/  FCHK P0, R22, R3 ;  /* 0x0000000316007302 */ /* 0x000e220000000000 */
[----:B--2---:R-:W-:-:S04]  /*0d10*/  FFMA R19, -R3, R28, 1 ;  /* 0x3f80000003137423 */ /* 0x004fc8000000011c */
        /* <DEDUP_REMOVED lines=9> */
.L_x_11:
[----:B------:R-:W0:Y:S01]  /*0db0*/  MUFU.RCP R0, R3 ;  /* 0x0000000300007308 */ /* 0x000e220000001000 */
[----:B------:R-:W-:-:S07]  /*0dc0*/  FFMA R24, R27, UR8, R4 ;  /* 0x000000081b187c23 */ /* 0x000fce0008000004 */
        /* <DEDUP_REMOVED lines=10> */
.L_x_12:
[----:B------:R-:W-:-:S05]  /*0e70*/  FADD R19, -R28, 1 ;  /* 0x3f8000001c137421 */ /* 0x000fca0000000100 */
[----:B------:R-:W-:-:S04]  /*0e80*/  FSETP.GT.AND P0, PT, R19, R0, PT ;  /* 0x000000001300720b */ /* 0x000fc80003f04000 */
[----:B------:R-:W-:-:S04]  /*0e90*/  FSETP.GT.AND P0, PT, R0, RZ, P0 ;  /* 0x000000ff0000720b */ /* 0x000fc80000704000 */
[----:B------:R-:W-:-:S13]  /*0ea0*/  FSETP.LEU.OR P0, PT, R28, RZ, !P0 ;  /* 0x000000ff1c00720b */ /* 0x000fda000470b400 */
[----:B------:R-:W0:Y:S08]  /*0eb0*/  @!P0 LDC.64 R24, c[0x0][0x388] ;  /* 0x0000e200ff188b82 */ /* 0x000e300000000a00 */
[----:B------:R-:W1:Y:S01]  /*0ec0*/  @!P0 LDC.64 R22, c[0x0][0x380] ;  /* 0x0000e000ff168b82 */ /* 0x000e620000000a00 */
[----:B0-----:R-:W2:Y:S01]  /*0ed0*/  @!P0 LDG.E R25, desc[UR10][R24.64] ;  /* 0x0000000a18198981 */ /* 0x001ea2000c1e1900 */
[----:B------:R-:W0:Y:S01]  /*0ee0*/  MUFU.RCP R0, R3 ;  /* 0x0000000300007308 */ /* 0x000e220000001000 */
[----:B------:R-:W-:Y:S01]  /*0ef0*/  @!P0 MOV R21, 0xff0000ff ;  /* 0xff0000ff00158802 */ /* 0x000fe20000000f00 */
[----:B0-----:R-:W-:-:S04]  /*0f00*/  FFMA R27, -R3, R0, 1 ;  /* 0x3f800000031b7423 */ /* 0x001fc80000000100 */
[----:B------:R-:W-:Y:S01]  /*0f10*/  FFMA R27, R0, R27, R0 ;  /* 0x0000001b001b7223 */ /* 0x000fe20000000000 */
[----:B--2---:R-:W-:Y:S01]  /*0f20*/  @!P0 IMAD R19, R26, R25, UR4 ;  /* 0x000000041a138e24 */ /* 0x004fe2000f8e0219 */
[----:B------:R-:W-:-:S03]  /*0f30*/  I2FP.F32.S32 R26, R2 ;  /* 0x00000002001a7245 */ /* 0x000fc60000201400 */
[----:B-1----:R-:W-:-:S04]  /*0f40*/  @!P0 IMAD.WIDE R22, R19, 0x4, R22 ;  /* 0x0000000413168825 */ /* 0x002fc800078e0216 */
[----:B------:R-:W-:Y:S01]  /*0f50*/  FADD R26, R26, -UR5 ;  /* 0x800000051a1a7e21 */ /* 0x000fe20008000000 */
[----:B------:R0:W-:Y:S03]  /*0f60*/  @!P0 STG.E desc[UR10][R22.64], R21 ;  /* 0x0000001516008986 */ /* 0x0001e6000c10190a */
[----:B------:R-:W-:-:S04]  /*0f70*/  FFMA R28, R26, UR7, R5 ;  /* 0x000000071a1c7c23 */ /* 0x000fc80008000005 */
[----:B------:R-:W1:Y:S01]  /*0f80*/  FCHK P0, R28, R3 ;  /* 0x000000031c007302 */ /* 0x000e620000000000 */
[----:B------:R-:W-:-:S04]  /*0f90*/  FFMA R0, R27, R28, RZ ;  /* 0x0000001c1b007223 */ /* 0x000fc800000000ff */
[----:B------:R-:W-:-:S04]  /*0fa0*/  FFMA R19, -R3, R0, R28 ;  /* 0x0000000003137223 */ /* 0x000fc8000000011c */
[----:B------:R-:W-:Y:S01]  /*0fb0*/  FFMA R27, R27, R19, R0 ;  /* 0x000000131b1b7223 */ /* 0x000fe20000000000 */
[----:B01----:R-:W-:Y:S06]  /*0fc0*/  @!P0 BRA `(.L_x_13) ;  /* 0x0000000000108947 */ /* 0x003fec0003800000 */
[----:B------:R-:W-:Y:S01]  /*0fd0*/  IMAD.MOV.U32 R0, RZ, RZ, R28 ;  /* 0x000000ffff007224 */ /* 0x000fe200078e001c */
[----:B------:R-:W-:-:S07]  /*0fe0*/  MOV R22, 0x1000 ;  /* 0x0000100000167802 */ /* 0x000fce0000000f00 */
[----:B------:R-:W-:Y:S05]  /*0ff0*/  CALL.REL.NOINC `($__internal_0_$__cuda_sm3x_div_rn_noftz_f32_slowpath) ;  /* 0x0000000400c07944 */ /* 0x000fea0003c00000 */
[----:B------:R-:W-:-:S07]  /*1000*/  MOV R27, R0 ;  /* 0x00000000001b7202 */ /* 0x000fce0000000f00 */
.L_x_13:
        /* <DEDUP_REMOVED lines=12> */
.L_x_14:
[----:B------:R-:W-:-:S05]  /*10d0*/  FADD R19, -R27, 1 ;  /* 0x3f8000001b137421 */ /* 0x000fca0000000100 */
[----:B------:R-:W-:-:S04]  /*10e0*/  FSETP.GT.AND P0, PT, R19, R0, PT ;  /* 0x000000001300720b */ /* 0x000fc80003f04000 */
[----:B------:R-:W-:-:S04]  /*10f0*/  FSETP.GT.AND P0, PT, R0, RZ, P0 ;  /* 0x000000ff0000720b */ /* 0x000fc80000704000 */
[----:B------:R-:W-:-:S13]  /*1100*/  FSETP.LEU.OR P0, PT, R27, RZ, !P0 ;  /* 0x000000ff1b00720b */ /* 0x000fda000470b400 */
[----:B------:R-:W0:Y:S08]  /*1110*/  @!P0 LDC.64 R24, c[0x0][0x388] ;  /* 0x0000e200ff188b82 */ /* 0x000e300000000a00 */
[----:B------:R-:W1:Y:S01]  /*1120*/  @!P0 LDC.64 R22, c[0x0][0x380] ;  /* 0x0000e000ff168b82 */ /* 0x000e620000000a00 */
[----:B0-----:R0:W2:Y:S01]  /*1130*/  @!P0 LDG.E R25, desc[UR10][R24.64] ;  /* 0x0000000a18198981 */ /* 0x0010a2000c1e1900 */
[----:B------:R-:W-:Y:S01]  /*1140*/  IADD3 R26, PT, PT, R2, 0x1, RZ ;  /* 0x00000001021a7810 */ /* 0x000fe20007ffe0ff */
[----:B------:R-:W3:Y:S01]  /*1150*/  MUFU.RCP R28, R3 ;  /* 0x00000003001c7308 */ /* 0x000ee20000001000 */
[----:B------:R-:W-:-:S02]  /*1160*/  @!P0 MOV R21, 0xff0000ff ;  /* 0xff0000ff00158802 */ /* 0x000fc40000000f00 */
[----:B------:R-:W-:-:S05]  /*1170*/  I2FP.F32.S32 R27, R26 ;  /* 0x0000001a001b7245 */ /* 0x000fca0000201400 */
[----:B------:R-:W-:-:S04]  /*1180*/  FADD R27, R27, -UR5 ;  /* 0x800000051b1b7e21 */ /* 0x000fc80008000000 */
[----:B0-----:R-:W-:Y:S01]  /*1190*/  FFMA R24, R27, UR7, R5 ;  /* 0x000000071b187c23 */ /* 0x001fe20008000005 */
[----:B--2---:R-:W-:-:S04]  /*11a0*/  @!P0 IMAD R19, R25, R2, UR4 ;  /* 0x0000000419138e24 */ /* 0x004fc8000f8e0202 */
[----:B-1----:R-:W-:-:S04]  /*11b0*/  @!P0 IMAD.WIDE R22, R19, 0x4, R22 ;  /* 0x0000000413168825 */ /* 0x002fc800078e0216 */
[----:B---3--:R-:W-:Y:S01]  /*11c0*/  FFMA R19, -R3, R28, 1 ;  /* 0x3f80000003137423 */ /* 0x008fe2000000011c */
[----:B------:R0:W-:Y:S01]  /*11d0*/  @!P0 STG.E desc[UR10][R22.64], R21 ;  /* 0x0000001516008986 */ /* 0x0001e2000c10190a */
[----:B------:R-:W1:Y:S02]  /*11e0*/  FCHK P0, R24, R3 ;  /* 0x0000000318007302 */ /* 0x000e640000000000 */
[----:B------:R-:W-:-:S04]  /*11f0*/  FFMA R28, R28, R19, R28 ;  /* 0x000000131c1c7223 */ /* 0x000fc8000000001c */
[----:B------:R-:W-:-:S04]  /*1200*/  FFMA R0, R28, R24, RZ ;  /* 0x000000181c007223 */ /* 0x000fc800000000ff */
[----:B------:R-:W-:-:S04]  /*1210*/  FFMA R19, -R3, R0, R24 ;  /* 0x0000000003137223 */ /* 0x000fc80000000118 */
[----:B------:R-:W-:Y:S01]  /*1220*/  FFMA R28, R28, R19, R0 ;  /* 0x000000131c1c7223 */ /* 0x000fe20000000000 */
[----:B01----:R-:W-:Y:S06]  /*1230*/  @!P0 BRA `(.L_x_15) ;  /* 0x0000000000108947 */ /* 0x003fec0003800000 */
[----:B------:R-:W-:Y:S02]  /*1240*/  MOV R0, R24 ;  /* 0x0000001800007202 */ /* 0x000fe40000000f00 */
[----:B------:R-:W-:-:S07]  /*1250*/  MOV R22, 0x1270 ;  /* 0x0000127000167802 */ /* 0x000fce0000000f00 */
[----:B------:R-:W-:Y:S05]  /*1260*/  CALL.REL.NOINC `($__internal_0_$__cuda_sm3x_div_rn_noftz_f32_slowpath) ;  /* 0x0000000400247944 */ /* 0x000fea0003c00000 */
[----:B------:R-:W-:-:S07]  /*1270*/  MOV R28, R0 ;  /* 0x00000000001c7202 */ /* 0x000fce0000000f00 */
.L_x_15:
        /* <DEDUP_REMOVED lines=12> */
.L_x_16:
[----:B------:R-:W-:-:S05]  /*1340*/  FADD R19, -R28, 1 ;  /* 0x3f8000001c137421 */ /* 0x000fca0000000100 */
[----:B------:R-:W-:-:S04]  /*1350*/  FSETP.GT.AND P0, PT, R19, R0, PT ;  /* 0x000000001300720b */ /* 0x000fc80003f04000 */
[----:B------:R-:W-:-:S04]  /*1360*/  FSETP.GT.AND P0, PT, R0, RZ, P0 ;  /* 0x000000ff0000720b */ /* 0x000fc80000704000 */
[----:B------:R-:W-:-:S13]  /*1370*/  FSETP.LEU.OR P0, PT, R28, RZ, !P0 ;  /* 0x000000ff1c00720b */ /* 0x000fda000470b400 */
[----:B------:R-:W0:Y:S08]  /*1380*/  @!P0 LDC.64 R24, c[0x0][0x388] ;  /* 0x0000e200ff188b82 */ /* 0x000e300000000a00 */
[----:B------:R-:W1:Y:S01]  /*1390*/  @!P0 LDC.64 R22, c[0x0][0x380] ;  /* 0x0000e000ff168b82 */ /* 0x000e620000000a00 */
[----:B0-----:R-:W2:Y:S01]  /*13a0*/  @!P0 LDG.E R25, desc[UR10][R24.64] ;  /* 0x0000000a18198981 */ /* 0x001ea2000c1e1900 */
[----:B------:R-:W-:Y:S01]  /*13b0*/  VIADD R0, R2, 0x2 ;  /* 0x0000000202007836 */ /* 0x000fe20000000000 */
[----:B------:R-:W0:Y:S01]  /*13c0*/  MUFU.RCP R28, R3 ;  /* 0x00000003001c7308 */ /* 0x000e220000001000 */
[----:B------:R-:W-:-:S03]  /*13d0*/  @!P0 MOV R21, 0xff0000ff ;  /* 0xff0000ff00158802 */ /* 0x000fc60000000f00 */
[----:B------:R-:W-:Y:S01]  /*13e0*/  I2FP.F32.S32 R0, R0 ;  /* 0x0000000000007245 */ /* 0x000fe20000201400 */
[----:B0-----:R-:W-:-:S04]  /*13f0*/  FFMA R27, -R3, R28, 1 ;  /* 0x3f800000031b7423 */ /* 0x001fc8000000011c */
[----:B------:R-:W-:Y:S01]  /*1400*/  FFMA R27, R28, R27, R28 ;  /* 0x0000001b1c1b7223 */ /* 0x000fe2000000001c */
[----:B--2---:R-:W-:Y:S02]  /*1410*/  @!P0 IMAD R19, R26, R25, UR4 ;  /* 0x000000041a138e24 */ /* 0x004fe4000f8e0219 */
[----:B------:R-:W-:Y:S02]  /*1420*/  FADD R26, R0, -UR5 ;  /* 0x80000005001a7e21 */ /* 0x000fe40008000000 */
[----:B-1----:R-:W-:-:S04]  /*1430*/  @!P0 IMAD.WIDE R22, R19, 0x4, R22 ;  /* 0x0000000413168825 */ /* 0x002fc800078e0216 */
[----:B------:R-:W-:Y:S01]  /*1440*/  FFMA R24, R26, UR7, R5 ;  /* 0x000000071a187c23 */ /* 0x000fe20008000005 */
[----:B------:R0:W-:Y:S03]  /*1450*/  @!P0 STG.E desc[UR10][R22.64], R21 ;  /* 0x0000001516008986 */ /* 0x0001e6000c10190a */
[----:B------:R-:W1:Y:S01]  /*1460*/  FCHK P0, R24, R3 ;  /* 0x0000000318007302 */ /* 0x000e620000000000 */
        /* <DEDUP_REMOVED lines=8> */
.L_x_17:
        /* <DEDUP_REMOVED lines=12> */
.L_x_18:
        /* <DEDUP_REMOVED lines=8> */
[----:B------:R-:W-:-:S02]  /*1630*/  IADD3 R19, PT, PT, R2, 0x2, RZ ;  /* 0x0000000202137810 */ /* 0x000fc40007ffe0ff */
[----:B------:R-:W-:-:S03]  /*1640*/  MOV R21, 0xff0000ff ;  /* 0xff0000ff00157802 */ /* 0x000fc60000000f00 */
[----:B--2---:R-:W-:-:S04]  /*1650*/  IMAD R19, R19, R24, UR4 ;  /* 0x0000000413137e24 */ /* 0x004fc8000f8e0218 */
[----:B-1----:R-:W-:-:S05]  /*1660*/  IMAD.WIDE R22, R19, 0x4, R22 ;  /* 0x0000000413167825 */ /* 0x002fca00078e0216 */
[----:B------:R0:W-:Y:S02]  /*1670*/  STG.E desc[UR10][R22.64], R21 ;  /* 0x0000001516007986 */ /* 0x0001e4000c10190a */
.L_x_19:
[C---:B------:R-:W-:Y:S02]  /*1680*/  IADD3 R0, PT, PT, R2.reuse, 0x3, RZ ;  /* 0x0000000302007810 */ /* 0x040fe40007ffe0ff */
[----:B------:R-:W-:Y:S02]  /*1690*/  IADD3 R2, PT, PT, R2, 0x4, RZ ;  /* 0x0000000402027810 */ /* 0x000fe40007ffe0ff */
[----:B------:R-:W-:-:S13]  /*16a0*/  ISETP.NE.AND P0, PT, R0, R17, PT ;  /* 0x000000110000720c */ /* 0x000fda0003f05270 */
[----:B------:R-:W-:Y:S05]  /*16b0*/  @P0 BRA `(.L_x_20) ;  /* 0xfffffff4007c0947 */ /* 0x000fea000383ffff */
.L_x_1:
[----:B------:R-:W-:-:S04]  /*16c0*/  UIADD3 UR4, UPT, UPT, UR4, 0x1, URZ ;  /* 0x0000000104047890 */ /* 0x000fc8000fffe0ff */
[----:B------:R-:W-:-:S09]  /*16d0*/  UISETP.NE.AND UP0, UPT, UR4, UR6, UPT ;  /* 0x000000060400728c */ /* 0x000fd2000bf05270 */
[----:B------:R-:W-:Y:S05]  /*16e0*/  BRA.U UP0, `(.L_x_21) ;  /* 0xffffffed00687547 */ /* 0x000fea000b83ffff */
[----:B------:R-:W-:Y:S05]  /*16f0*/  EXIT ;  /* 0x000000000000794d */ /* 0x000fea0003800000 */
        .weak           $__internal_0_$__cuda_sm3x_div_rn_noftz_f32_slowpath
        .type           $__internal_0_$__cuda_sm3x_div_rn_noftz_f32_slowpath,@function
        .size           $__internal_0_$__cuda_sm3x_div_rn_noftz_f32_slowpath,(.L_x_31 - $__internal_0_$__cuda_sm3x_div_rn_noftz_f32_slowpath)
$__internal_0_$__cuda_sm3x_div_rn_noftz_f32_slowpath:
[----:B------:R-:W-:Y:S02]  /*1700*/  SHF.R.U32.HI R21, RZ, 0x17, R3 ;  /* 0x00000017ff157819 */ /* 0x000fe40000011603 */
[----:B------:R-:W-:Y:S02]  /*1710*/  SHF.R.U32.HI R24, RZ, 0x17, R0 ;  /* 0x00000017ff187819 */ /* 0x000fe40000011600 */
[----:B------:R-:W-:Y:S02]  /*1720*/  LOP3.LUT R21, R21, 0xff, RZ, 0xc0, !PT ;  /* 0x000000ff15157812 */ /* 0x000fe400078ec0ff */
[----:B------:R-:W-:Y:S02]  /*1730*/  LOP3.LUT R24, R24, 0xff, RZ, 0xc0, !PT ;  /* 0x000000ff18187812 */ /* 0x000fe400078ec0ff */
[----:B------:R-:W-:Y:S01]  /*1740*/  MOV R29, R3 ;  /* 0x00000003001d7202 */ /* 0x000fe20000000f00 */
[----:B------:R-:W-:Y:S01]  /*1750*/  VIADD R23, R21, 0xffffffff ;  /* 0xffffffff15177836 */ /* 0x000fe20000000000 */
[----:B------:R-:W-:-:S04]  /*1760*/  IADD3 R25, PT, PT, R24, -0x1, RZ ;  /* 0xffffffff18197810 */ /* 0x000fc80007ffe0ff */
[----:B------:R-:W-:-:S04]  /*1770*/  ISETP.GT.U32.AND P0, PT, R23, 0xfd, PT ;  /* 0x000000fd1700780c */ /* 0x000fc80003f04070 */
[----:B------:R-:W-:-:S13]  /*1780*/  ISETP.GT.U32.OR P0, PT, R25, 0xfd, P0 ;  /* 0x000000fd1900780c */ /* 0x000fda0000704470 */
[----:B------:R-:W-:Y:S01]  /*1790*/  @!P0 MOV R19, RZ ;  /* 0x000000ff00138202 */ /* 0x000fe20000000f00 */
[----:B------:R-:W-:Y:S06]  /*17a0*/  @!P0 BRA `(.L_x_22) ;  /* 0x00000000005c8947 */ /* 0x000fec0003800000 */
[----:B------:R-:W-:Y:S02]  /*17b0*/  FSETP.GTU.FTZ.AND P0, PT, |R0|, +INF , PT ;  /* 0x7f8000000000780b */ /* 0x000fe40003f1c200 */
[----:B------:R-:W-:-:S04]  /*17c0*/  FSETP.GTU.FTZ.AND P1, PT, |R3|, +INF , PT ;  /* 0x7f8000000300780b */ /* 0x000fc80003f3c200 */
[----:B------:R-:W-:-:S13]  /*17d0*/  PLOP3.LUT P0, PT, P0, P1, PT, 0xf8, 0x8f ;  /* 0x00000000008f781c */ /* 0x000fda0000703f70 */
[----:B------:R-:W-:Y:S05]  /*17e0*/  @P0 BRA `(.L_x_23) ;  /* 0x0000000400440947 */ /* 0x000fea0003800000 */
[----:B------:R-:W-:-:S13]  /*17f0*/  LOP3.LUT P0, RZ, R29, 0x7fffffff, R0, 0xc8, !PT ;  /* 0x7fffffff1dff7812 */ /* 0x000fda000780c800 */
[----:B------:R-:W-:Y:S05]  /*1800*/  @!P0 BRA `(.L_x_24) ;  /* 0x0000000400348947 */ /* 0x000fea0003800000 */
[C---:B------:R-:W-:Y:S02]  /*1810*/  FSETP.NEU.FTZ.AND P2, PT, |R0|.reuse, +INF , PT ;  /* 0x7f8000000000780b */ /* 0x040fe40003f5d200 */
[----:B------:R-:W-:Y:S02]  /*1820*/  FSETP.NEU.FTZ.AND P1, PT, |R3|, +INF , PT ;  /* 0x7f8000000300780b */ /* 0x000fe40003f3d200 */
[----:B------:R-:W-:-:S11]  /*1830*/  FSETP.NEU.FTZ.AND P0, PT, |R0|, +INF , PT ;  /* 0x7f8000000000780b */ /* 0x000fd60003f1d200 */
[----:B------:R-:W-:Y:S05]  /*1840*/  @!P1 BRA !P2, `(.L_x_24) ;  /* 0x0000000400249947 */ /* 0x000fea0005000000 */
[----:B------:R-:W-:-:S04]  /*1850*/  LOP3.LUT P2, RZ, R0, 0x7fffffff, RZ, 0xc0, !PT ;  /* 0x7fffffff00ff7812 */ /* 0x000fc8000784c0ff */
[----:B------:R-:W-:-:S13]  /*1860*/  PLOP3.LUT P1, PT, P1, P2, PT, 0x2f, 0xf2 ;  /* 0x0000000000f2781c */ /* 0x000fda0000f24577 */
[----:B------:R-:W-:Y:S05]  /*1870*/  @P1 BRA `(.L_x_25) ;  /* 0x0000000400101947 */ /* 0x000fea0003800000 */
[----:B------:R-:W-:-:S04]  /*1880*/  LOP3.LUT P1, RZ, R29, 0x7fffffff, RZ, 0xc0, !PT ;  /* 0x7fffffff1dff7812 */ /* 0x000fc8000782c0ff */
[----:B------:R-:W-:-:S13]  /*1890*/  PLOP3.LUT P0, PT, P0, P1, PT, 0x2f, 0xf2 ;  /* 0x0000000000f2781c */ /* 0x000fda0000702577 */
[----:B------:R-:W-:Y:S05]  /*18a0*/  @P0 BRA `(.L_x_26) ;  /* 0x0000000000f80947 */ /* 0x000fea0003800000 */
[----:B------:R-:W-:Y:S02]  /*18b0*/  ISETP.GE.AND P0, PT, R25, RZ, PT ;  /* 0x000000ff1900720c */ /* 0x000fe40003f06270 */
[----:B------:R-:W-:-:S11]  /*18c0*/  ISETP.GE.AND P1, PT, R23, RZ, PT ;  /* 0x000000ff1700720c */ /* 0x000fd60003f26270 */
[----:B------:R-:W-:Y:S01]  /*18d0*/  @P0 MOV R19, RZ ;  /* 0x000000ff00130202 */ /* 0x000fe20000000f00 */
[----:B------:R-:W-:Y:S01]  /*18e0*/  @!P0 FFMA R0, R0, 1.84467440737095516160e+19, RZ ;  /* 0x5f80000000008823 */ /* 0x000fe200000000ff */
[----:B------:R-:W-:Y:S01]  /*18f0*/  @!P0 MOV R19, 0xffffffc0 ;  /* 0xffffffc000138802 */ /* 0x000fe20000000f00 */
[----:B------:R-:W-:-:S03]  /*1900*/  @!P1 FFMA R29, R3, 1.84467440737095516160e+19, RZ ;  /* 0x5f800000031d9823 */ /* 0x000fc600000000ff */
[----:B------:R-:W-:-:S07]  /*1910*/  @!P1 IADD3 R19, PT, PT, R19, 0x40, RZ ;  /* 0x0000004013139810 */ /* 0x000fce0007ffe0ff */
.L_x_22:
[----:B------:R-:W-:-:S04]  /*1920*/  LEA R30, R21, 0xc0800000, 0x17 ;  /* 0xc0800000151e7811 */ /* 0x000fc800078eb8ff */
[----:B------:R-:W-:Y:S02]  /*1930*/  IADD3 R31, PT, PT, -R30, R29, RZ ;  /* 0x0000001d1e1f7210 */ /* 0x000fe40007ffe1ff */
[----:B------:R-:W-:Y:S02]  /*1940*/  IADD3 R29, PT, PT, R24, -0x7f, RZ ;  /* 0xffffff81181d7810 */ /* 0x000fe40007ffe0ff */
[----:B------:R-:W0:Y:S01]  /*1950*/  MUFU.RCP R23, R31 ;  /* 0x0000001f00177308 */ /* 0x000e220000001000 */
[----:B------:R-:W-:Y:S01]  /*1960*/  FADD.FTZ R24, -R31, -RZ ;  /* 0x800000ff1f187221 */ /* 0x000fe20000010100 */
[C---:B------:R-:W-:Y:S01]  /*1970*/  IADD3 R30, PT, PT, R29.reuse, 0x7f, -R21 ;  /* 0x0000007f1d1e7810 */ /* 0x040fe20007ffe815 */
[----:B------:R-:W-:-:S04]  /*1980*/  IMAD R25, R29, -0x800000, R0 ;  /* 0xff8000001d197824 */ /* 0x000fc800078e0200 */
[----:B------:R-:W-:Y:S02]  /*1990*/  IMAD.IADD R30, R30, 0x1, R19 ;  /* 0x000000011e1e7824 */ /* 0x000fe400078e0213 */
[----:B0-----:R-:W-:-:S04]  /*19a0*/  FFMA R0, R23, R24, 1 ;  /* 0x3f80000017007423 */ /* 0x001fc80000000018 */
[----:B------:R-:W-:-:S04]  /*19b0*/  FFMA R0, R23, R0, R23 ;  /* 0x0000000017007223 */ /* 0x000fc80000000017 */
[----:B------:R-:W-:-:S04]  /*19c0*/  FFMA R19, R25, R0, RZ ;  /* 0x0000000019137223 */ /* 0x000fc800000000ff */
[----:B------:R-:W-:-:S04]  /*19d0*/  FFMA R23, R24, R19, R25 ;  /* 0x0000001318177223 */ /* 0x000fc80000000019 */
[----:B------:R-:W-:-:S04]  /*19e0*/  FFMA R23, R0, R23, R19 ;  /* 0x0000001700177223 */ /* 0x000fc80000000013 */
[----:B------:R-:W-:-:S04]  /*19f0*/  FFMA R24, R24, R23, R25 ;  /* 0x0000001718187223 */ /* 0x000fc80000000019 */
[----:B------:R-:W-:-:S05]  /*1a00*/  FFMA R19, R0, R24, R23 ;  /* 0x0000001800137223 */ /* 0x000fca0000000017 */
[----:B------:R-:W-:-:S04]  /*1a10*/  SHF.R.U32.HI R21, RZ, 0x17, R19 ;  /* 0x00000017ff157819 */ /* 0x000fc80000011613 */
[----:B------:R-:W-:-:S04]  /*1a20*/  LOP3.LUT R21, R21, 0xff, RZ, 0xc0, !PT ;  /* 0x000000ff15157812 */ /* 0x000fc800078ec0ff */
[----:B------:R-:W-:-:S04]  /*1a30*/  IADD3 R21, PT, PT, R21, R30, RZ ;  /* 0x0000001e15157210 */ /* 0x000fc80007ffe0ff */
[----:B------:R-:W-:-:S04]  /*1a40*/  IADD3 R25, PT, PT, R21, -0x1, RZ ;  /* 0xffffffff15197810 */ /* 0x000fc80007ffe0ff */
[----:B------:R-:W-:-:S13]  /*1a50*/  ISETP.GE.U32.AND P0, PT, R25, 0xfe, PT ;  /* 0x000000fe1900780c */ /* 0x000fda0003f06070 */
[----:B------:R-:W-:Y:S05]  /*1a60*/  @!P0 BRA `(.L_x_27) ;  /* 0x0000000000808947 */ /* 0x000fea0003800000 */
[----:B------:R-:W-:-:S13]  /*1a70*/  ISETP.GT.AND P0, PT, R21, 0xfe, PT ;  /* 0x000000fe1500780c */ /* 0x000fda0003f04270 */
[----:B------:R-:W-:Y:S05]  /*1a80*/  @P0 BRA `(.L_x_28) ;  /* 0x00000000006c0947 */ /* 0x000fea0003800000 */
[----:B------:R-:W-:-:S13]  /*1a90*/  ISETP.GE.AND P0, PT, R21, 0x1, PT ;  /* 0x000000011500780c */ /* 0x000fda0003f06270 */
[----:B------:R-:W-:Y:S05]  /*1aa0*/  @P0 BRA `(.L_x_29) ;  /* 0x0000000000980947 */ /* 0x000fea0003800000 */
[----:B------:R-:W-:Y:S02]  /*1ab0*/  ISETP.GE.AND P0, PT, R21, -0x18, PT ;  /* 0xffffffe81500780c */ /* 0x000fe40003f06270 */
[----:B------:R-:W-:-:S11]  /*1ac0*/  LOP3.LUT R19, R19, 0x80000000, RZ, 0xc0, !PT ;  /* 0x8000000013137812 */ /* 0x000fd600078ec0ff */
[----:B------:R-:W-:Y:S05]  /*1ad0*/  @!P0 BRA `(.L_x_29) ;  /* 0x00000000008c8947 */ /* 0x000fea0003800000 */
[CCC-:B------:R-:W-:Y:S01]  /*1ae0*/  FFMA.RP R25, R0.reuse, R24.reuse, R23.reuse ;  /* 0x0000001800197223 */ /* 0x1c0fe20000008017 */
[CCC-:B------:R-:W-:Y:S01]  /*1af0*/  FFMA.RM R30, R0.reuse, R24.reuse, R23.reuse ;  /* 0x00000018001e7223 */ /* 0x1c0fe20000004017 */
[----:B------:R-:W-:Y:S01]  /*1b00*/  FFMA.RZ R0, R0, R24, R23 ;  /* 0x0000001800007223 */ /* 0x000fe2000000c017 */
[C---:B------:R-:W-:Y:S02]  /*1b10*/  IADD3 R23, PT, PT, R21.reuse, 0x20, RZ ;  /* 0x0000002015177810 */ /* 0x040fe40007ffe0ff */
[C---:B------:R-:W-:Y:S02]  /*1b20*/  ISETP.NE.AND P2, PT, R21.reuse, RZ, PT ;  /* 0x000000ff1500720c */ /* 0x040fe40003f45270 */
[----:B------:R-:W-:Y:S02]  /*1b30*/  LOP3.LUT R0, R0, 0x7fffff, RZ, 0xc0, !PT ;  /* 0x007fffff00007812 */ /* 0x000fe400078ec0ff */
[----:B------:R-:W-:Y:S02]  /*1b40*/  ISETP.NE.AND P1, PT, R21, RZ, PT ;  /* 0x000000ff1500720c */ /* 0x000fe40003f25270 */
[----:B------:R-:W-:-:S02]  /*1b50*/  LOP3.LUT R0, R0, 0x800000, RZ, 0xfc, !PT ;  /* 0x0080000000007812 */ /* 0x000fc400078efcff */
[----:B------:R-:W-:Y:S02]  /*1b60*/  IADD3 R21, PT, PT, -R21, RZ, RZ ;  /* 0x000000ff15157210 */ /* 0x000fe40007ffe1ff */
[----:B------:R-:W-:Y:S02]  /*1b70*/  SHF.L.U32 R23, R0, R23, RZ ;  /* 0x0000001700177219 */ /* 0x000fe400000006ff */
[----:B------:R-:W-:Y:S02]  /*1b80*/  FSETP.NEU.FTZ.AND P0, PT, R25, R30, PT ;  /* 0x0000001e1900720b */ /* 0x000fe40003f1d000 */
[----:B------:R-:W-:Y:S02]  /*1b90*/  SEL R21, R21, RZ, P2 ;  /* 0x000000ff15157207 */ /* 0x000fe40001000000 */
[----:B------:R-:W-:Y:S02]  /*1ba0*/  ISETP.NE.AND P1, PT, R23, RZ, P1 ;  /* 0x000000ff1700720c */ /* 0x000fe40000f25270 */
[----:B------:R-:W-:-:S02]  /*1bb0*/  SHF.R.U32.HI R21, RZ, R21, R0 ;  /* 0x00000015ff157219 */ /* 0x000fc40000011600 */
[----:B------:R-:W-:Y:S02]  /*1bc0*/  PLOP3.LUT P0, PT, P0, P1, PT, 0xf8, 0x8f ;  /* 0x00000000008f781c */ /* 0x000fe40000703f70 */
[----:B------:R-:W-:Y:S02]  /*1bd0*/  SHF.R.U32.HI R0, RZ, 0x1, R21 ;  /* 0x00000001ff007819 */ /* 0x000fe40000011615 */
[----:B------:R-:W-:-:S04]  /*1be0*/  SEL R23, RZ, 0x1, !P0 ;  /* 0x00000001ff177807 */ /* 0x000fc80004000000 */
[----:B------:R-:W-:-:S04]  /*1bf0*/  LOP3.LUT R24, R23, 0x1, R0, 0xf8, !PT ;  /* 0x0000000117187812 */ /* 0x000fc800078ef800 */
[----:B------:R-:W-:-:S04]  /*1c00*/  LOP3.LUT R21, R24, R21, RZ, 0xc0, !PT ;  /* 0x0000001518157212 */ /* 0x000fc800078ec0ff */
[----:B------:R-:W-:-:S04]  /*1c10*/  IADD3 R0, PT, PT, R0, R21, RZ ;  /* 0x0000001500007210 */ /* 0x000fc80007ffe0ff */
[----:B------:R-:W-:Y:S01]  /*1c20*/  LOP3.LUT R19, R0, R19, RZ, 0xfc, !PT ;  /* 0x0000001300137212 */ /* 0x000fe200078efcff */
[----:B------:R-:W-:Y:S06]  /*1c30*/  BRA `(.L_x_29) ;  /* 0x0000000000347947 */ /* 0x000fec0003800000 */
.L_x_28:
[----:B------:R-:W-:-:S04]  /*1c40*/  LOP3.LUT R19, R19, 0x80000000, RZ, 0xc0, !PT ;  /* 0x8000000013137812 */ /* 0x000fc800078ec0ff */
[----:B------:R-:W-:Y:S01]  /*1c50*/  LOP3.LUT R19, R19, 0x7f800000, RZ, 0xfc, !PT ;  /* 0x7f80000013137812 */ /* 0x000fe200078efcff */
[----:B------:R-:W-:Y:S06]  /*1c60*/  BRA `(.L_x_29) ;  /* 0x0000000000287947 */ /* 0x000fec0003800000 */
.L_x_27:
[----:B------:R-:W-:Y:S01]  /*1c70*/  LEA R19, R30, R19, 0x17 ;  /* 0x000000131e137211 */ /* 0x000fe200078eb8ff */
[----:B------:R-:W-:Y:S06]  /*1c80*/  BRA `(.L_x_29) ;  /* 0x0000000000207947 */ /* 0x000fec0003800000 */
.L_x_26:
[----:B------:R-:W-:-:S04]  /*1c90*/  LOP3.LUT R0, R29, 0x80000000, R0, 0x48, !PT ;  /* 0x800000001d007812 */ /* 0x000fc800078e4800 */
[----:B------:R-:W-:Y:S01]  /*1ca0*/  LOP3.LUT R19, R0, 0x7f800000, RZ, 0xfc, !PT ;  /* 0x7f80000000137812 */ /* 0x000fe200078efcff */
[----:B------:R-:W-:Y:S06]  /*1cb0*/  BRA `(.L_x_29) ;  /* 0x0000000000147947 */ /* 0x000fec0003800000 */
.L_x_25:
[----:B------:R-:W-:Y:S01]  /*1cc0*/  LOP3.LUT R19, R29, 0x80000000, R0, 0x48, !PT ;  /* 0x800000001d137812 */ /* 0x000fe200078e4800 */
[----:B------:R-:W-:Y:S06]  /*1cd0*/  BRA `(.L_x_29) ;  /* 0x00000000000c7947 */ /* 0x000fec0003800000 */
.L_x_24:
[----:B------:R-:W0:Y:S01]  /*1ce0*/  MUFU.RSQ R19, -QNAN ;  /* 0xffc0000000137908 */ /* 0x000e220000001400 */
[----:B------:R-:W-:Y:S05]  /*1cf0*/  BRA `(.L_x_29) ;  /* 0x0000000000047947 */ /* 0x000fea0003800000 */
.L_x_23:
[----:B------:R-:W-:-:S07]  /*1d00*/  FADD.FTZ R19, R0, R3 ;  /* 0x0000000300137221 */ /* 0x000fce0000010000 */
.L_x_29:
[----:B------:R-:W-:Y:S01]  /*1d10*/  HFMA2 R23, -RZ, RZ, 0, 0 ;  /* 0x00000000ff177431 */ /* 0x000fe200000001ff */
[----:B0-----:R-:W-:-:S03]  /*1d20*/  MOV R0, R19 ;  /* 0x0000001300007202 */ /* 0x001fc60000000f00 */
[----:B------:R-:W-:Y:S05]  /*1d30*/  RET.REL.NODEC R22 `(_Z17rasterizeTriangleP6uchar4PiS1_P6float3P4int3) ;  /* 0xffffffe016b07950 */ /* 0x000fea0003c3ffff */
.L_x_30:
        /* <DEDUP_REMOVED lines=12> */
.L_x_31:


//--------------------- .nv.shared.reserved.0     --------------------------
	.section	.nv.shared.reserved.0,"aw",@nobits
	.weak		__nv_reservedSMEM_offset_0_alias
	.size		__nv_reservedSMEM_offset_0_alias, 0, 64
	.other		__nv_reservedSMEM_offset_0_alias,@"STO_CUDA_RESERVED_SHARED STV_DEFAULT"
__nv_reservedSMEM_offset_0_alias:
	.zero		0
	.zero		64


//--------------------- .nv.global                --------------------------
	.section	.nv.global,"aw",@nobits
.nv.global:
	.type		_ZN34_INTERNAL_58e9d5d8_4_k_cu_690f2cf46thrust24THRUST_300001_SM_1000_NS3seqE,@object
	.size		_ZN34_INTERNAL_58e9d5d8_4_k_cu_690f2cf46thrust24THRUST_300001_SM_1000_NS3seqE,(_ZN34_INTERNAL_58e9d5d8_4_k_cu_690f2cf44cuda3std3__48in_placeE - _ZN34_INTERNAL_58e9d5d8_4_k_cu_690f2cf46thrust24THRUST_300001_SM_1000_NS3seqE)
_ZN34_INTERNAL_58e9d5d8_4_k_cu_690f2cf46thrust24THRUST_300001_SM_1000_NS3seqE:
	.zero		1
	.type		_ZN34_INTERNAL_58e9d5d8_4_k_cu_690f2cf44cuda3std3__48in_placeE,@object
	.size		_ZN34_INTERNAL_58e9d5d8_4_k_cu_690f2cf44cuda3std3__48in_placeE,(_ZN34_INTERNAL_58e9d5d8_4_k_cu_690f2cf44cuda3std6ranges3__45__cpo4sizeE - _ZN34_INTERNAL_58e9d5d8_4_k_cu_690f2cf44cuda3std3__48in_placeE)
_ZN34_INTERNAL_58e9d5d8_4_k_cu_690f2cf44cuda3std3__48in_placeE:
	.zero		1
	.type		_ZN34_INTERNAL_58e9d5d8_4_k_cu_690f2cf44cuda3std6ranges3__45__cpo4sizeE,@object
	.size		_ZN34_INTERNAL_58e9d5d8_4_k_cu_690f2cf44cuda3std6ranges3__45__cpo4sizeE,(_ZN34_INTERNAL_58e9d5d8_4_k_cu_690f2cf46thrust24THRUST_300001_SM_1000_NS12placeholders2_3E - _ZN34_INTERNAL_58e9d5d8_4_k_cu_690f2cf44cuda3std6ranges3__45__cpo4sizeE)
_ZN34_INTERNAL_58e9d5d8_4_k_cu_690f2cf44cuda3std6ranges3__45__cpo4sizeE:
	.zero		1
	.type		_ZN34_INTERNAL_58e9d5d8_4_k_cu_690f2cf46thrust24THRUST_300001_SM_1000_NS12placeholders2_3E,@object
	.size		_ZN34_INTERNAL_58e9d5d8_4_k_cu_690f2cf46thrust24THRUST_300001_SM_1000_NS12placeholders2_3E,(_ZN34_INTERNAL_58e9d5d8_4_k_cu_690f2cf44cuda3std3__45__cpo6cbeginE - _ZN34_INTERNAL_58e9d5d8_4_k_cu_690f2cf46thrust24THRUST_300001_SM_1000_NS12placeholders2_3E)
_ZN34_INTERNAL_58e9d5d8_4_k_cu_690f2cf46thrust24THRUST_300001_SM_1000_NS12placeholders2_3E:
	.zero		1
	.type		_ZN34_INTERNAL_58e9d5d8_4_k_cu_690f2cf44cuda3std3__45__cpo6cbeginE,@object
	.size		_ZN34_INTERNAL_58e9d5d8_4_k_cu_690f2cf44cuda3std3__45__cpo6cbeginE,(_ZN34_INTERNAL_58e9d5d8_4_k_cu_690f2cf44cuda3std6ranges3__45__cpo6cbeginE - _ZN34_INTERNAL_58e9d5d8_4_k_cu_690f2cf44cuda3std3__45__cpo6cbeginE)
_ZN34_INTERNAL_58e9d5d8_4_k_cu_690f2cf44cuda3std3__45__cpo6cbeginE:
	.zero		1
	.type		_ZN34_INTERNAL_58e9d5d8_4_k_cu_690f2cf44cuda3std6ranges3__45__cpo6cbeginE,@object
	.size		_ZN34_INTERNAL_58e9d5d8_4_k_cu_690f2cf44cuda3std6ranges3__45__cpo6cbeginE,(_ZN34_INTERNAL_58e9d5d8_4_k_cu_690f2cf46thrust24THRUST_300001_SM_1000_NS12placeholders2_7E - _ZN34_INTERNAL_58e9d5d8_4_k_cu_690f2cf44cuda3std6ranges3__45__cpo6cbeginE)
_ZN34_INTERNAL_58e9d5d8_4_k_cu_690f2cf44cuda3std6ranges3__45__cpo6cbeginE:
	.zero		1
	.type		_ZN34_INTERNAL_58e9d5d8_4_k_cu_690f2cf46thrust24THRUST_300001_SM_1000_NS12placeholders2_7E,@object
	.size		_ZN34_INTERNAL_58e9d5d8_4_k_cu_690f2cf46thrust24THRUST_300001_SM_1000_NS12placeholders2_7E,(_ZN34_INTERNAL_58e9d5d8_4_k_cu_690f2cf44cuda3std3__45__cpo7crbeginE - _ZN34_INTERNAL_58e9d5d8_4_k_cu_690f2cf46thrust24THRUST_300001_SM_1000_NS12placeholders2_7E)
_ZN34_INTERNAL_58e9d5d8_4_k_cu_690f2cf46thrust24THRUST_300001_SM_1000_NS12placeholders2_7E:
	.zero		1
	.type		_ZN34_INTERNAL_58e9d5d8_4_k_cu_690f2cf44cuda3std3__45__cpo7crbeginE,@object
	.size		_ZN34_INTERNAL_58e9d5d8_4_k_cu_690f2cf44cuda3std3__45__cpo7crbeginE,(_ZN34_INTERNAL_58e9d5d8_4_k_cu_690f2cf44cuda3std6ranges3__45__cpo4nextE - _ZN34_INTERNAL_58e9d5d8_4_k_cu_690f2cf44cuda3std3__45__cpo7crbeginE)
_ZN34_INTERNAL_58e9d5d8_4_k_cu_690f2cf44cuda3std3__45__cpo7crbeginE:
	.zero		1
	.type		_ZN34_INTERNAL_58e9d5d8_4_k_cu_690f2cf44cuda3std6ranges3__45__cpo4nextE,@object
	.size		_ZN34_INTERNAL_58e9d5d8_4_k_cu_690f2cf44cuda3std6ranges3__45__cpo4nextE,(_ZN34_INTERNAL_58e9d5d8_4_k_cu_690f2cf44cuda3std6ranges3__45__cpo4swapE - _ZN34_INTERNAL_58e9d5d8_4_k_cu_690f2cf44cuda3std6ranges3__45__cpo4nextE)
_ZN34_INTERNAL_58e9d5d8_4_k_cu_690f2cf44cuda3std6ranges3__45__cpo4nextE:
	.zero		1
	.type		_ZN34_INTERNAL_58e9d5d8_4_k_cu_690f2cf44cuda3std6ranges3__45__cpo4swapE,@object
	.size		_ZN34_INTERNAL_58e9d5d8_4_k_cu_690f2cf44cuda3std6ranges3__45__cpo4swapE,(_ZN34_INTERNAL_58e9d5d8_4_k_cu_690f2cf46thrust24THRUST_300001_SM_1000_NS8cuda_cub10par_nosyncE - _ZN34_INTERNAL_58e9d5d8_4_k_cu_690f2cf44cuda3std6ranges3__45__cpo4swapE)
_ZN34_INTERNAL_58e9d5d8_4_k_cu_690f2cf44cuda3std6ranges3__45__cpo4swapE:
	.zero		1
	.type		_ZN34_INTERNAL_58e9d5d8_4_k_cu_690f2cf46thrust24THRUST_300001_SM_1000_NS8cuda_cub10par_nosyncE,@object
	.size		_ZN34_INTERNAL_58e9d5d8_4_k_cu_690f2cf46thrust24THRUST_300001_SM_1000_NS8cuda_cub10par_nosyncE,(_ZN34_INTERNAL_58e9d5d8_4_k_cu_690f2cf46thrust24THRUST_300001_SM_1000_NS12placeholders2_9E - _ZN34_INTERNAL_58e9d5d8_4_k_cu_690f2cf46thrust24THRUST_300001_SM_1000_NS8cuda_cub10par_nosyncE)
_ZN34_INTERNAL_58e9d5d8_4_k_cu_690f2cf46thrust24THRUST_300001_SM_1000_NS8cuda_cub10par_nosyncE:
	.zero		1
	.type		_ZN34_INTERNAL_58e9d5d8_4_k_cu_690f2cf46thrust24THRUST_300001_SM_1000_NS12placeholders2_9E,@object
	.size		_ZN34_INTERNAL_58e9d5d8_4_k_cu_690f2cf46thrust24THRUST_300001_SM_1000_NS12placeholders2_9E,(_ZN34_INTERNAL_58e9d5d8_4_k_cu_690f2cf44cuda3std3__436_GLOBAL__N__58e9d5d8_4_k_cu_690f2cf46ignoreE - _ZN34_INTERNAL_58e9d5d8_4_k_cu_690f2cf46thrust24THRUST_300001_SM_1000_NS12placeholders2_9E)
_ZN34_INTERNAL_58e9d5d8_4_k_cu_690f2cf46thrust24THRUST_300001_SM_1000_NS12placeholders2_9E:
	.zero		1
	.type		_ZN34_INTERNAL_58e9d5d8_4_k_cu_690f2cf44cuda3std3__436_GLOBAL__N__58e9d5d8_4_k_cu_690f2cf46ignoreE,@object
	.size		_ZN34_INTERNAL_58e9d5d8_4_k_cu_690f2cf44cuda3std3__436_GLOBAL__N__58e9d5d8_4_k_cu_690f2cf46ignoreE,(_ZN34_INTERNAL_58e9d5d8_4_k_cu_690f2cf44cuda3std6ranges3__45__cpo4dataE - _ZN34_INTERNAL_58e9d5d8_4_k_cu_690f2cf44cuda3std3__436_GLOBAL__N__58e9d5d8_4_k_cu_690f2cf46ignoreE)
_ZN34_INTERNAL_58e9d5d8_4_k_cu_690f2cf44cuda3std3__436_GLOBAL__N__58e9d5d8_4_k_cu_690f2cf46ignoreE:
	.zero		1
	.type		_ZN34_INTERNAL_58e9d5d8_4_k_cu_690f2cf44cuda3std6ranges3__45__cpo4dataE,@object
	.size		_ZN34_INTERNAL_58e9d5d8_4_k_cu_690f2cf44cuda3std6ranges3__45__cpo4dataE,(_ZN34_INTERNAL_58e9d5d8_4_k_cu_690f2cf46thrust24THRUST_300001_SM_1000_NS12placeholders2_1E - _ZN34_INTERNAL_58e9d5d8_4_k_cu_690f2cf44cuda3std6ranges3__45__cpo4dataE)
_ZN34_INTERNAL_58e9d5d8_4_k_cu_690f2cf44cuda3std6ranges3__45__cpo4dataE:
	.zero		1
	.type		_ZN34_INTERNAL_58e9d5d8_4_k_cu_690f2cf46thrust24THRUST_300001_SM_1000_NS12placeholders2_1E,@object
	.size		_ZN34_INTERNAL_58e9d5d8_4_k_cu_690f2cf46thrust24THRUST_300001_SM_1000_NS12placeholders2_1E,(_ZN34_INTERNAL_58e9d5d8_4_k_cu_690f2cf44cuda3std3__45__cpo5beginE - _ZN34_INTERNAL_58e9d5d8_4_k_cu_690f2cf46thrust24THRUST_300001_SM_1000_NS12placeholders2_1E)
_ZN34_INTERNAL_58e9d5d8_4_k_cu_690f2cf46thrust24THRUST_300001_SM_1000_NS12placeholders2_1E:
	.zero		1
	.type		_ZN34_INTERNAL_58e9d5d8_4_k_cu_690f2cf44cuda3std3__45__cpo5beginE,@object
	.size		_ZN34_INTERNAL_58e9d5d8_4_k_cu_690f2cf44cuda3std3__45__cpo5beginE,(_ZN34_INTERNAL_58e9d5d8_4_k_cu_690f2cf44cuda3std6ranges3__45__cpo5beginE - _ZN34_INTERNAL_58e9d5d8_4_k_cu_690f2cf44cuda3std3__45__cpo5beginE)
_ZN34_INTERNAL_58e9d5d8_4_k_cu_690f2cf44cuda3std3__45__cpo5beginE:
	.zero		1
	.type		_ZN34_INTERNAL_58e9d5d8_4_k_cu_690f2cf44cuda3std6ranges3__45__cpo5beginE,@object
	.size		_ZN34_INTERNAL_58e9d5d8_4_k_cu_690f2cf44cuda3std6ranges3__45__cpo5beginE,(_ZN34_INTERNAL_58e9d5d8_4_k_cu_690f2cf46thrust24THRUST_300001_SM_1000_NS12placeholders2_5E - _ZN34_INTERNAL_58e9d5d8_4_k_cu_690f2cf44cuda3std6ranges3__45__cpo5beginE)
_ZN34_INTERNAL_58e9d5d8_4_k_cu_690f2cf44cuda3std6ranges3__45__cpo5beginE:
	.zero		1
	.type		_ZN34_INTERNAL_58e9d5d8_4_k_cu_690f2cf46thrust24THRUST_300001_SM_1000_NS12placeholders2_5E,@object
	.size		_ZN34_INTERNAL_58e9d5d8_4_k_cu_690f2cf46thrust24THRUST_300001_SM_1000_NS12placeholders2_5E,(_ZN34_INTERNAL_58e9d5d8_4_k_cu_690f2cf44cuda3std3__45__cpo6rbeginE - _ZN34_INTERNAL_58e9d5d8_4_k_cu_690f2cf46thrust24THRUST_300001_SM_1000_NS12placeholders2_5E)
_ZN34_INTERNAL_58e9d5d8_4_k_cu_690f2cf46thrust24THRUST_300001_SM_1000_NS12placeholders2_5E:
	.zero		1
	.type		_ZN34_INTERNAL_58e9d5d8_4_k_cu_690f2cf44cuda3std3__45__cpo6rbeginE,@object
	.size		_ZN34_INTERNAL_58e9d5d8_4_k_cu_690f2cf44cuda3std3__45__cpo6rbeginE,(_ZN34_INTERNAL_58e9d5d8_4_k_cu_690f2cf44cuda3std6ranges3__45__cpo7advanceE - _ZN34_INTERNAL_58e9d5d8_4_k_cu_690f2cf44cuda3std3__45__cpo6rbeginE)
_ZN34_INTERNAL_58e9d5d8_4_k_cu_690f2cf44cuda3std3__45__cpo6rbeginE:
	.zero		1
	.type		_ZN34_INTERNAL_58e9d5d8_4_k_cu_690f2cf44cuda3std6ranges3__45__cpo7advanceE,@object
	.size		_ZN34_INTERNAL_58e9d5d8_4_k_cu_690f2cf44cuda3std6ranges3__45__cpo7advanceE,(_ZN34_INTERNAL_58e9d5d8_4_k_cu_690f2cf44cuda3std3__47nulloptE - _ZN34_INTERNAL_58e9d5d8_4_k_cu_690f2cf44cuda3std6ranges3__45__cpo7advanceE)
_ZN34_INTERNAL_58e9d5d8_4_k_cu_690f2cf44cuda3std6ranges3__45__cpo7advanceE:
	.zero		1
	.type		_ZN34_INTERNAL_58e9d5d8_4_k_cu_690f2cf44cuda3std3__47nulloptE,@object
	.size		_ZN34_INTERNAL_58e9d5d8_4_k_cu_690f2cf44cuda3std3__47nulloptE,(_ZN34_INTERNAL_58e9d5d8_4_k_cu_690f2cf44cuda3std6ranges3__45__cpo8distanceE - _ZN34_INTERNAL_58e9d5d8_4_k_cu_690f2cf44cuda3std3__47nulloptE)
_ZN34_INTERNAL_58e9d5d8_4_k_cu_690f2cf44cuda3std3__47nulloptE:
	.zero		1
	.type		_ZN34_INTERNAL_58e9d5d8_4_k_cu_690f2cf44cuda3std6ranges3__45__cpo8distanceE,@object
	.size		_ZN34_INTERNAL_58e9d5d8_4_k_cu_690f2cf44cuda3std6ranges3__45__cpo8distanceE,(_ZN34_INTERNAL_58e9d5d8_4_k_cu_690f2cf46thrust24THRUST_300001_SM_1000_NS12placeholders3_10E - _ZN34_INTERNAL_58e9d5d8_4_k_cu_690f2cf44cuda3std6ranges3__45__cpo8distanceE)
_ZN34_INTERNAL_58e9d5d8_4_k_cu_690f2cf44cuda3std6ranges3__45__cpo8distanceE:
	.zero		1
	.type		_ZN34_INTERNAL_58e9d5d8_4_k_cu_690f2cf46thrust24THRUST_300001_SM_1000_NS12placeholders3_10E,@object
	.size		_ZN34_INTERNAL_58e9d5d8_4_k_cu_690f2cf46thrust24THRUST_300001_SM_1000_NS12placeholders3_10E,(_ZN34_INTERNAL_58e9d5d8_4_k_cu_690f2cf44cuda3std3__419piecewise_constructE - _ZN34_INTERNAL_58e9d5d8_4_k_cu_690f2cf46thrust24THRUST_300001_SM_1000_NS12placeholders3_10E)
_ZN34_INTERNAL_58e9d5d8_4_k_cu_690f2cf46thrust24THRUST_300001_SM_1000_NS12placeholders3_10E:
	.zero		1
	.type		_ZN34_INTERNAL_58e9d5d8_4_k_cu_690f2cf44cuda3std3__419piecewise_constructE,@object
	.size		_ZN34_INTERNAL_58e9d5d8_4_k_cu_690f2cf44cuda3std3__419piecewise_constructE,(_ZN34_INTERNAL_58e9d5d8_4_k_cu_690f2cf44cuda3std6ranges3__45__cpo5cdataE - _ZN34_INTERNAL_58e9d5d8_4_k_cu_690f2cf44cuda3std3__419piecewise_constructE)
_ZN34_INTERNAL_58e9d5d8_4_k_cu_690f2cf44cuda3std3__419piecewise_constructE:
	.zero		1
	.type		_ZN34_INTERNAL_58e9d5d8_4_k_cu_690f2cf44cuda3std6ranges3__45__cpo5cdataE,@object
	.size		_ZN34_INTERNAL_58e9d5d8_4_k_cu_690f2cf44cuda3std6ranges3__45__cpo5cdataE,(_ZN34_INTERNAL_58e9d5d8_4_k_cu_690f2cf46thrust24THRUST_300001_SM_1000_NS12placeholders2_2E - _ZN34_INTERNAL_58e9d5d8_4_k_cu_690f2cf44cuda3std6ranges3__45__cpo5cdataE)
_ZN34_INTERNAL_58e9d5d8_4_k_cu_690f2cf44cuda3std6ranges3__45__cpo5cdataE:
	.zero		1
	.type		_ZN34_INTERNAL_58e9d5d8_4_k_cu_690f2cf46thrust24THRUST_300001_SM_1000_NS12placeholders2_2E,@object
	.size		_ZN34_INTERNAL_58e9d5d8_4_k_cu_690f2cf46thrust24THRUST_300001_SM_1000_NS12placeholders2_2E,(_ZN34_INTERNAL_58e9d5d8_4_k_cu_690f2cf44cuda3std3__45__cpo3endE - _ZN34_INTERNAL_58e9d5d8_4_k_cu_690f2cf46thrust24THRUST_300001_SM_1000_NS12placeholders2_2E)
_ZN34_INTERNAL_58e9d5d8_4_k_cu_690f2cf46thrust24THRUST_300001_SM_1000_NS12placeholders2_2E:
	.zero		1
	.type		_ZN34_INTERNAL_58e9d5d8_4_k_cu_690f2cf44cuda3std3__45__cpo3endE,@object
	.size		_ZN34_INTERNAL_58e9d5d8_4_k_cu_690f2cf44cuda3std3__45__cpo3endE,(_ZN34_INTERNAL_58e9d5d8_4_k_cu_690f2cf44cuda3std6ranges3__45__cpo3endE - _ZN34_INTERNAL_58e9d5d8_4_k_cu_690f2cf44cuda3std3__45__cpo3endE)
_ZN34_INTERNAL_58e9d5d8_4_k_cu_690f2cf44cuda3std3__45__cpo3endE:
	.zero		1
	.type		_ZN34_INTERNAL_58e9d5d8_4_k_cu_690f2cf44cuda3std6ranges3__45__cpo3endE,@object
	.size		_ZN34_INTERNAL_58e9d5d8_4_k_cu_690f2cf44cuda3std6ranges3__45__cpo3endE,(_ZN34_INTERNAL_58e9d5d8_4_k_cu_690f2cf46thrust24THRUST_300001_SM_1000_NS12placeholders2_6E - _ZN34_INTERNAL_58e9d5d8_4_k_cu_690f2cf44cuda3std6ranges3__45__cpo3endE)
_ZN34_INTERNAL_58e9d5d8_4_k_cu_690f2cf44cuda3std6ranges3__45__cpo3endE:
	.zero		1
	.type		_ZN34_INTERNAL_58e9d5d8_4_k_cu_690f2cf46thrust24THRUST_300001_SM_1000_NS12placeholders2_6E,@object
	.size		_ZN34_INTERNAL_58e9d5d8_4_k_cu_690f2cf46thrust24THRUST_300001_SM_1000_NS12placeholders2_6E,(_ZN34_INTERNAL_58e9d5d8_4_k_cu_690f2cf44cuda3std3__45__cpo4rendE - _ZN34_INTERNAL_58e9d5d8_4_k_cu_690f2cf46thrust24THRUST_300001_SM_1000_NS12placeholders2_6E)
_ZN34_INTERNAL_58e9d5d8_4_k_cu_690f2cf46thrust24THRUST_300001_SM_1000_NS12placeholders2_6E:
	.zero		1
	.type		_ZN34_INTERNAL_58e9d5d8_4_k_cu_690f2cf44cuda3std3__45__cpo4rendE,@object
	.size		_ZN34_INTERNAL_58e9d5d8_4_k_cu_690f2cf44cuda3std3__45__cpo4rendE,(_ZN34_INTERNAL_58e9d5d8_4_k_cu_690f2cf44cuda3std6ranges3__45__cpo9iter_swapE - _ZN34_INTERNAL_58e9d5d8_4_k_cu_690f2cf44cuda3std3__45__cpo4rendE)
_ZN34_INTERNAL_58e9d5d8_4_k_cu_690f2cf44cuda3std3__45__cpo4rendE:
	.zero		1
	.type		_ZN34_INTERNAL_58e9d5d8_4_k_cu_690f2cf44cuda3std6ranges3__45__cpo9iter_swapE,@object
	.size		_ZN34_INTERNAL_58e9d5d8_4_k_cu_690f2cf44cuda3std6ranges3__45__cpo9iter_swapE,(_ZN34_INTERNAL_58e9d5d8_4_k_cu_690f2cf44cuda3std3__48unexpectE - _ZN34_INTERNAL_58e9d5d8_4_k_cu_690f2cf44cuda3std6ranges3__45__cpo9iter_swapE)
_ZN34_INTERNAL_58e9d5d8_4_k_cu_690f2cf44cuda3std6ranges3__45__cpo9iter_swapE:
	.zero		1
	.type		_ZN34_INTERNAL_58e9d5d8_4_k_cu_690f2cf44cuda3std3__48unexpectE,@object
	.size		_ZN34_INTERNAL_58e9d5d8_4_k_cu_690f2cf44cuda3std3__48unexpectE,(_ZN34_INTERNAL_58e9d5d8_4_k_cu_690f2cf46thrust24THRUST_300001_SM_1000_NS8cuda_cub3parE - _ZN34_INTERNAL_58e9d5d8_4_k_cu_690f2cf44cuda3std3__48unexpectE)
_ZN34_INTERNAL_58e9d5d8_4_k_cu_690f2cf44cuda3std3__48unexpectE:
	.zero		1
	.type		_ZN34_INTERNAL_58e9d5d8_4_k_cu_690f2cf46thrust24THRUST_300001_SM_1000_NS8cuda_cub3parE,@object
	.size		_ZN34_INTERNAL_58e9d5d8_4_k_cu_690f2cf46thrust24THRUST_300001_SM_1000_NS8cuda_cub3parE,(_ZN34_INTERNAL_58e9d5d8_4_k_cu_690f2cf46thrust24THRUST_300001_SM_1000_NS12placeholders2_4E - _ZN34_INTERNAL_58e9d5d8_4_k_cu_690f2cf46thrust24THRUST_300001_SM_1000_NS8cuda_cub3parE)
_ZN34_INTERNAL_58e9d5d8_4_k_cu_690f2cf46thrust24THRUST_300001_SM_1000_NS8cuda_cub3parE:
	.zero		1
	.type		_ZN34_INTERNAL_58e9d5d8_4_k_cu_690f2cf46thrust24THRUST_300001_SM_1000_NS12placeholders2_4E,@object
	.size		_ZN34_INTERNAL_58e9d5d8_4_k_cu_690f2cf46thrust24THRUST_300001_SM_1000_NS12placeholders2_4E,(_ZN34_INTERNAL_58e9d5d8_4_k_cu_690f2cf44cuda3std3__45__cpo4cendE - _ZN34_INTERNAL_58e9d5d8_4_k_cu_690f2cf46thrust24THRUST_300001_SM_1000_NS12placeholders2_4E)
_ZN34_INTERNAL_58e9d5d8_4_k_cu_690f2cf46thrust24THRUST_300001_SM_1000_NS12placeholders2_4E:
	.zero		1
	.type		_ZN34_INTERNAL_58e9d5d8_4_k_cu_690f2cf44cuda3std3__45__cpo4cendE,@object
	.size		_ZN34_INTERNAL_58e9d5d8_4_k_cu_690f2cf44cuda3std3__45__cpo4cendE,(_ZN34_INTERNAL_58e9d5d8_4_k_cu_690f2cf44cuda3std6ranges3__45__cpo4cendE - _ZN34_INTERNAL_58e9d5d8_4_k_cu_690f2cf44cuda3std3__45__cpo4cendE)
_ZN34_INTERNAL_58e9d5d8_4_k_cu_690f2cf44cuda3std3__45__cpo4cendE:
	.zero		1
	.type		_ZN34_INTERNAL_58e9d5d8_4_k_cu_690f2cf44cuda3std6ranges3__45__cpo4cendE,@object
	.size		_ZN34_INTERNAL_58e9d5d8_4_k_cu_690f2cf44cuda3std6ranges3__45__cpo4cendE,(_ZN34_INTERNAL_58e9d5d8_4_k_cu_690f2cf44cuda3std3__420unreachable_sentinelE - _ZN34_INTERNAL_58e9d5d8_4_k_cu_690f2cf44cuda3std6ranges3__45__cpo4cendE)
_ZN34_INTERNAL_58e9d5d8_4_k_cu_690f2cf44cuda3std6ranges3__45__cpo4cendE:
	.zero		1
	.type		_ZN34_INTERNAL_58e9d5d8_4_k_cu_690f2cf44cuda3std3__420unreachable_sentinelE,@object
	.size		_ZN34_INTERNAL_58e9d5d8_4_k_cu_690f2cf44cuda3std3__420unreachable_sentinelE,(_ZN34_INTERNAL_58e9d5d8_4_k_cu_690f2cf44cuda3std6ranges3__45__cpo5ssizeE - _ZN34_INTERNAL_58e9d5d8_4_k_cu_690f2cf44cuda3std3__420unreachable_sentinelE)
_ZN34_INTERNAL_58e9d5d8_4_k_cu_690f2cf44cuda3std3__420unreachable_sentinelE:
	.zero		1
	.type		_ZN34_INTERNAL_58e9d5d8_4_k_cu_690f2cf44cuda3std6ranges3__45__cpo5ssizeE,@object
	.size		_ZN34_INTERNAL_58e9d5d8_4_k_cu_690f2cf44cuda3std6ranges3__45__cpo5ssizeE,(_ZN34_INTERNAL_58e9d5d8_4_k_cu_690f2cf46thrust24THRUST_300001_SM_1000_NS12placeholders2_8E - _ZN34_INTERNAL_58e9d5d8_4_k_cu_690f2cf44cuda3std6ranges3__45__cpo5ssizeE)
_ZN34_INTERNAL_58e9d5d8_4_k_cu_690f2cf44cuda3std6ranges3__45__cpo5ssizeE:
	.zero		1
	.type		_ZN34_INTERNAL_58e9d5d8_4_k_cu_690f2cf46thrust24THRUST_300001_SM_1000_NS12placeholders2_8E,@object
	.size		_ZN34_INTERNAL_58e9d5d8_4_k_cu_690f2cf46thrust24THRUST_300001_SM_1000_NS12placeholders2_8E,(_ZN34_INTERNAL_58e9d5d8_4_k_cu_690f2cf44cuda3std3__45__cpo5crendE - _ZN34_INTERNAL_58e9d5d8_4_k_cu_690f2cf46thrust24THRUST_300001_SM_1000_NS12placeholders2_8E)
_ZN34_INTERNAL_58e9d5d8_4_k_cu_690f2cf46thrust24THRUST_300001_SM_1000_NS12placeholders2_8E:
	.zero		1
	.type		_ZN34_INTERNAL_58e9d5d8_4_k_cu_690f2cf44cuda3std3__45__cpo5crendE,@object
	.size		_ZN34_INTERNAL_58e9d5d8_4_k_cu_690f2cf44cuda3std3__45__cpo5crendE,(_ZN34_INTERNAL_58e9d5d8_4_k_cu_690f2cf44cuda3std6ranges3__45__cpo4prevE - _ZN34_INTERNAL_58e9d5d8_4_k_cu_690f2cf44cuda3std3__45__cpo5crendE)
_ZN34_INTERNAL_58e9d5d8_4_k_cu_690f2cf44cuda3std3__45__cpo5crendE:
	.zero		1
	.type		_ZN34_INTERNAL_58e9d5d8_4_k_cu_690f2cf44cuda3std6ranges3__45__cpo4prevE,@object
	.size		_ZN34_INTERNAL_58e9d5d8_4_k_cu_690f2cf44cuda3std6ranges3__45__cpo4prevE,(_ZN34_INTERNAL_58e9d5d8_4_k_cu_690f2cf44cuda3std6ranges3__45__cpo9iter_moveE - _ZN34_INTERNAL_58e9d5d8_4_k_cu_690f2cf44cuda3std6ranges3__45__cpo4prevE)
_ZN34_INTERNAL_58e9d5d8_4_k_cu_690f2cf44cuda3std6ranges3__45__cpo4prevE:
	.zero		1
	.type		_ZN34_INTERNAL_58e9d5d8_4_k_cu_690f2cf44cuda3std6ranges3__45__cpo9iter_moveE,@object
	.size		_ZN34_INTERNAL_58e9d5d8_4_k_cu_690f2cf44cuda3std6ranges3__45__cpo9iter_moveE,(_ZN34_INTERNAL_58e9d5d8_4_k_cu_690f2cf46thrust24THRUST_300001_SM_1000_NS6system6detail10sequential3seqE - _ZN34_INTERNAL_58e9d5d8_4_k_cu_690f2cf44cuda3std6ranges3__45__cpo9iter_moveE)
_ZN34_INTERNAL_58e9d5d8_4_k_cu_690f2cf44cuda3std6ranges3__45__cpo9iter_moveE:
	.zero		1
	.type		_ZN34_INTERNAL_58e9d5d8_4_k_cu_690f2cf46thrust24THRUST_300001_SM_1000_NS6system6detail10sequential3seqE,@object
	.size		_ZN34_INTERNAL_58e9d5d8_4_k_cu_690f2cf46thrust24THRUST_300001_SM_1000_NS6system6detail10sequential3seqE,(.L_31 - _ZN34_INTERNAL_58e9d5d8_4_k_cu_690f2cf46thrust24THRUST_300001_SM_1000_NS6system6detail10sequential3seqE)
_ZN34_INTERNAL_58e9d5d8_4_k_cu_690f2cf46thrust24THRUST_300001_SM_1000_NS6system6detail10sequential3seqE:
	.zero		1
.L_31:


//--------------------- .nv.constant0._ZN3cub18CUB_300001_SM_10006detail11EmptyKernelIvEEvv --------------------------
	.section	.nv.constant0._ZN3cub18CUB_300001_SM_10006detail11EmptyKernelIvEEvv,"a",@progbits
	.sectionflags	@""
	.align	4
.nv.constant0._ZN3cub18CUB_300001_SM_10006detail11EmptyKernelIvEEvv:
	.zero		896


//--------------------- .nv.constant0._Z17rasterizeTriangleP6uchar4PiS1_P6float3P4int3 --------------------------
	.section	.nv.constant0._Z17rasterizeTriangleP6uchar4PiS1_P6float3P4int3,"a",@progbits
	.sectionflags	@""
	.align	4
.nv.constant0._Z17rasterizeTriangleP6uchar4PiS1_P6float3P4int3:
	.zero		936


//--------------------- SYMBOLS --------------------------

	.type		.nv.reservedSmem.offset0,@object
	.size		.nv.reservedSmem.offset0,0x4
